	.headerflags	@"EF_CUDA_TEXMODE_UNIFIED EF_CUDA_64BIT_ADDRESS EF_CUDA_SM75 EF_CUDA_VIRTUAL_SM(EF_CUDA_SM75)"
	.elftype	@"ET_EXEC"


//--------------------- .nv.info                  --------------------------
	.section	.nv.info,"",@"SHT_CUDA_INFO"
	.align	4


	//----- nvinfo : EIATTR_REGCOUNT
	.align		4
        /*0000*/ 	.byte	0x04, 0x2f
        /*0002*/ 	.short	(.L_1 - .L_0)
	.align		4
.L_0:
        /*0004*/ 	.word	index@(_Z11single_loopPiPfPx)
        /*0008*/ 	.word	0x0000000e


	//----- nvinfo : EIATTR_MAX_STACK_SIZE
	.align		4
.L_1:
        /*000c*/ 	.byte	0x04, 0x23
        /*000e*/ 	.short	(.L_3 - .L_2)
	.align		4
.L_2:
        /*0010*/ 	.word	index@(_Z11single_loopPiPfPx)
        /*0014*/ 	.word	0x00000000


	//----- nvinfo : EIATTR_MIN_STACK_SIZE
	.align		4
.L_3:
        /*0018*/ 	.byte	0x04, 0x12
        /*001a*/ 	.short	(.L_5 - .L_4)
	.align		4
.L_4:
        /*001c*/ 	.word	index@(_Z11single_loopPiPfPx)
        /*0020*/ 	.word	0x00000000


	//----- nvinfo : EIATTR_FRAME_SIZE
	.align		4
.L_5:
        /*0024*/ 	.byte	0x04, 0x11
        /*0026*/ 	.short	(.L_7 - .L_6)
	.align		4
.L_6:
        /*0028*/ 	.word	index@(_Z11single_loopPiPfPx)
        /*002c*/ 	.word	0x00000000
.L_7:


//--------------------- .nv.info._Z11single_loopPiPfPx --------------------------
	.section	.nv.info._Z11single_loopPiPfPx,"",@"SHT_CUDA_INFO"
	.align	4


	//----- nvinfo : EIATTR_SW_WAR
	.align		4
        /*0000*/ 	.byte	0x04, 0x36
        /*0002*/ 	.short	(.L_9 - .L_8)
.L_8:
        /*0004*/ 	.word	0x00000001


	//----- nvinfo : EIATTR_CUDA_API_VERSION
	.align		4
.L_9:
        /*0008*/ 	.byte	0x04, 0x37
        /*000a*/ 	.short	(.L_11 - .L_10)
.L_10:
        /*000c*/ 	.word	0x0000007a


	//----- nvinfo : EIATTR_PARAM_CBANK
	.align		4
.L_11:
        /*0010*/ 	.byte	0x04, 0x0a
        /*0012*/ 	.short	(.L_13 - .L_12)
	.align		4
.L_12:
        /*0014*/ 	.word	index@(.nv.constant0._Z11single_loopPiPfPx)
        /*0018*/ 	.short	0x0160
        /*001a*/ 	.short	0x0018


	//----- nvinfo : EIATTR_CBANK_PARAM_SIZE
	.align		4
.L_13:
        /*001c*/ 	.byte	0x03, 0x19
        /*001e*/ 	.short	0x0018


	//----- nvinfo : EIATTR_KPARAM_INFO
	.align		4
        /*0020*/ 	.byte	0x04, 0x17
        /*0022*/ 	.short	(.L_15 - .L_14)
.L_14:
        /*0024*/ 	.word	0x00000000
        /*0028*/ 	.short	0x0002
        /*002a*/ 	.short	0x0010
        /*002c*/ 	.byte	0x00, 0xf0, 0x21, 0x00


	//----- nvinfo : EIATTR_KPARAM_INFO
	.align		4
.L_15:
        /*0030*/ 	.byte	0x04, 0x17
        /*0032*/ 	.short	(.L_17 - .L_16)
.L_16:
        /*0034*/ 	.word	0x00000000
        /*0038*/ 	.short	0x0001
        /*003a*/ 	.short	0x0008
        /*003c*/ 	.byte	0x00, 0xf0, 0x21, 0x00


	//----- nvinfo : EIATTR_KPARAM_INFO
	.align		4
.L_17:
        /*0040*/ 	.byte	0x04, 0x17
        /*0042*/ 	.short	(.L_19 - .L_18)
.L_18:
        /*0044*/ 	.word	0x00000000
        /*0048*/ 	.short	0x0000
        /*004a*/ 	.short	0x0000
        /*004c*/ 	.byte	0x00, 0xf0, 0x21, 0x00


	//----- nvinfo : EIATTR_MAXREG_COUNT
	.align		4
.L_19:
        /*0050*/ 	.byte	0x03, 0x1b
        /*0052*/ 	.short	0x00ff


	//----- nvinfo : EIATTR_EXIT_INSTR_OFFSETS
	.align		4
        /*0054*/ 	.byte	0x04, 0x1c
        /*0056*/ 	.short	(.L_21 - .L_20)


	//   ....[0]....
.L_20:
        /*0058*/ 	.word	0x00008840


	//----- nvinfo : EIATTR_CRS_STACK_SIZE
	.align		4
.L_21:
        /*005c*/ 	.byte	0x04, 0x1e
        /*005e*/ 	.short	(.L_23 - .L_22)
.L_22:
        /*0060*/ 	.word	0x00000000
.L_23:


//--------------------- .nv.rel.action            --------------------------
	.section	.nv.rel.action,"",@"SHT_CUDA_RELOCINFO"
	.align	8
	.sectionentsize	8
        /*0000*/ 	.byte	0x73, 0x00, 0x00, 0x00, 0x00, 0x00, 0x00, 0x00, 0x00, 0x00, 0x00, 0x11, 0x25, 0x00, 0x05, 0x36


//--------------------- .nv.constant0._Z11single_loopPiPfPx --------------------------
	.section	.nv.constant0._Z11single_loopPiPfPx,"a",@progbits
	.align	4
.nv.constant0._Z11single_loopPiPfPx:
	.zero		376


//--------------------- .text._Z11single_loopPiPfPx --------------------------
	.section	.text._Z11single_loopPiPfPx,"ax",@progbits
	.sectionflags	@"SHF_BARRIERS=1"
	.sectioninfo	@"SHI_REGISTERS=14"
	.align	128
        .global         _Z11single_loopPiPfPx
        .type           _Z11single_loopPiPfPx,@function
        .size           _Z11single_loopPiPfPx,(.L_x_301 - _Z11single_loopPiPfPx)
        .other          _Z11single_loopPiPfPx,@"STO_CUDA_ENTRY STV_DEFAULT"
_Z11single_loopPiPfPx:
.text._Z11single_loopPiPfPx:
[----:B------:R-:W-:-:S02]  /*0000*/  MOV R1, c[0x0][0x28] ;  /* 0x00000a0000017a02 */ /* 0x000fc40000000f00 */
[----:B------:R-:W0:Y:S01]  /*0010*/  S2R R3, SR_TID.X ;  /* 0x0000000000037919 */ /* 0x000e220000002100 */
[----:B------:R-:W-:-:S03]  /*0020*/  MOV R2, 0x4 ;  /* 0x0000000400027802 */ /* 0x000fc60000000f00 */
[----:B------:R-:W1:Y:S02]  /*0030*/  S2R R0, SR_CTAID.X ;  /* 0x0000000000007919 */ /* 0x000e640000002500 */
[----:B0-----:R-:W-:-:S04]  /*0040*/  IMAD.WIDE.U32 R6, R3, R2, c[0x0][0x160] ;  /* 0x0000580003067625 */ /* 0x001fc800078e0002 */
[----:B-1----:R-:W-:-:S04]  /*0050*/  IMAD R0, R0, c[0x0][0x0], R3 ;  /* 0x0000000000007a24 */ /* 0x002fc800078e0203 */
[----:B------:R-:W2:Y:S01]  /*0060*/  LDG.E.SYS R4, [R6] ;  /* 0x0000000006047381 */ /* 0x000ea200001ee900 */
[----:B------:R-:W-:-:S08]  /*0070*/  IMAD.WIDE R2, R0, R2, c[0x0][0x168] ;  /* 0x00005a0000027625 */ /* 0x000fd000078e0202 */
[----:B------:R0:W5:Y:S01]  /*0080*/  LDG.E.SYS R5, [R2] ;  /* 0x0000000002057381 */ /* 0x00016200001ee900 */
[----:B------:R-:W-:Y:S01]  /*0090*/  BMOV.32.CLEAR RZ, B1 ;  /* 0x0000000001ff7355 */ /* 0x000fe20000100000 */
[----:B------:R-:W-:Y:S01]  /*00a0*/  BSSY B1, `(.L_x_0) ;  /* 0x0000047000017945 */ /* 0x000fe20003800000 */
[----:B--2---:R-:W-:-:S12]  /*00b0*/  ISETP.GE.AND P1, PT, R4, 0x1, PT ;  /* 0x000000010400780c */ /* 0x004fd80003f26270 */
[----:B------:R-:W-:Y:S05]  /*00c0*/  @!P1 BRA `(.L_x_1) ;  /* 0x0000044000009947 */ /* 0x000fea0003800000 */
[C---:B0-----:R-:W-:Y:S01]  /*00d0*/  IADD3 R6, R4.reuse, -0x1, RZ ;  /* 0xffffffff04067810 */ /* 0x041fe20007ffe0ff */
[----:B------:R-:W-:Y:S01]  /*00e0*/  BMOV.32.CLEAR RZ, B0 ;  /* 0x0000000000ff7355 */ /* 0x000fe20000100000 */
[----:B------:R-:W-:Y:S01]  /*00f0*/  BSSY B0, `(.L_x_2) ;  /* 0x0000039000007945 */ /* 0x000fe20003800000 */
[----:B------:R-:W-:Y:S02]  /*0100*/  LOP3.LUT R7, R4, 0x3, RZ, 0xc0, !PT ;  /* 0x0000000304077812 */ /* 0x000fe400078ec0ff */
[----:B------:R-:W-:-:S12]  /*0110*/  ISETP.GE.U32.AND P0, PT, R6, 0x3, PT ;  /* 0x000000030600780c */ /* 0x000fd80003f06070 */
[----:B------:R-:W-:Y:S05]  /*0120*/  @!P0 BRA `(.L_x_3) ;  /* 0x0000035000008947 */ /* 0x000fea0003800000 */
[----:B------:R-:W-:-:S04]  /*0130*/  IADD3 R6, R4, -R7, RZ ;  /* 0x8000000704067210 */ /* 0x000fc80007ffe0ff */
[----:B------:R-:W-:-:S12]  /*0140*/  ISETP.GT.AND P0, PT, R6, RZ, PT ;  /* 0x000000ff0600720c */ /* 0x000fd80003f04270 */
[----:B------:R-:W-:Y:S05]  /*0150*/  @!P0 BRA `(.L_x_4) ;  /* 0x000002b000008947 */ /* 0x000fea0003800000 */
[----:B------:R-:W-:Y:S01]  /*0160*/  ISETP.GT.AND P2, PT, R6, 0xc, PT ;  /* 0x0000000c0600780c */ /* 0x000fe20003f44270 */
[----:B------:R-:W-:Y:S01]  /*0170*/  BMOV.32.CLEAR RZ, B2 ;  /* 0x0000000002ff7355 */ /* 0x000fe20000100000 */
[----:B------:R-:W-:Y:S01]  /*0180*/  BSSY B2, `(.L_x_5) ;  /* 0x0000017000027945 */ /* 0x000fe20003800000 */
[----:B------:R-:W-:-:S09]  /*0190*/  PLOP3.LUT P0, PT, PT, PT, PT, 0x80, 0x0 ;  /* 0x000000000000781c */ /* 0x000fd20003f0f070 */
[----:B------:R-:W-:Y:S05]  /*01a0*/  @!P2 BRA `(.L_x_6) ;  /* 0x000001400000a947 */ /* 0x000fea0003800000 */
[----:B------:R-:W-:-:S02]  /*01b0*/  PLOP3.LUT P0, PT, PT, PT, PT, 0x8, 0x0 ;  /* 0x000000000000781c */ /* 0x000fc40003f0e170 */
.L_x_7:
[----:B-----5:R-:W-:Y:S01]  /*01c0*/  FADD R5, R5, 1.3332999944686889648 ;  /* 0x3faaa99305057421 */ /* 0x020fe20000000000 */
[----:B------:R-:W-:-:S03]  /*01d0*/  IADD3 R6, R6, -0x10, RZ ;  /* 0xfffffff006067810 */ /* 0x000fc60007ffe0ff */
[----:B------:R-:W-:Y:S01]  /*01e0*/  FADD R5, R5, 1.3332999944686889648 ;  /* 0x3faaa99305057421 */ /* 0x000fe20000000000 */
[----:B------:R-:W-:-:S03]  /*01f0*/  ISETP.GT.AND P2, PT, R6, 0xc, PT ;  /* 0x0000000c0600780c */ /* 0x000fc60003f44270 */
[----:B------:R-:W-:-:S04]  /*0200*/  FADD R5, R5, 1.3332999944686889648 ;  /* 0x3faaa99305057421 */ /* 0x000fc80000000000 */
        /* <DEDUP_REMOVED lines=12> */
[----:B------:R-:W-:Y:S01]  /*02d0*/  FADD R5, R5, 1.3332999944686889648 ;  /* 0x3faaa99305057421 */ /* 0x000fe20000000000 */
[----:B------:R-:W-:Y:S05]  /*02e0*/  @P2 BRA `(.L_x_7) ;  /* 0xfffffed000002947 */ /* 0x000fea000383ffff */
.L_x_6:
[----:B------:R-:W-:Y:S05]  /*02f0*/  BSYNC B2 ;  /* 0x0000000000027941 */ /* 0x000fea0003800000 */
.L_x_5:
[----:B------:R-:W-:Y:S01]  /*0300*/  ISETP.GT.AND P2, PT, R6, 0x4, PT ;  /* 0x000000040600780c */ /* 0x000fe20003f44270 */
[----:B------:R-:W-:Y:S01]  /*0310*/  BMOV.32.CLEAR RZ, B2 ;  /* 0x0000000002ff7355 */ /* 0x000fe20000100000 */
[----:B------:R-:W-:Y:S10]  /*0320*/  BSSY B2, `(.L_x_8) ;  /* 0x000000c000027945 */ /* 0x000ff40003800000 */
[----:B------:R-:W-:Y:S05]  /*0330*/  @!P2 BRA `(.L_x_9) ;  /* 0x000000a00000a947 */ /* 0x000fea0003800000 */
[----:B-----5:R-:W-:Y:S01]  /*0340*/  FADD R5, R5, 1.3332999944686889648 ;  /* 0x3faaa99305057421 */ /* 0x020fe20000000000 */
[----:B------:R-:W-:-:S02]  /*0350*/  PLOP3.LUT P0, PT, PT, PT, PT, 0x8, 0x0 ;  /* 0x000000000000781c */ /* 0x000fc40003f0e170 */
[----:B------:R-:W-:Y:S01]  /*0360*/  IADD3 R6, R6, -0x8, RZ ;  /* 0xfffffff806067810 */ /* 0x000fe20007ffe0ff */
[----:B------:R-:W-:-:S04]  /*0370*/  FADD R5, R5, 1.3332999944686889648 ;  /* 0x3faaa99305057421 */ /* 0x000fc80000000000 */
[----:B------:R-:W-:-:S04]  /*0380*/  FADD R5, R5, 1.3332999944686889648 ;  /* 0x3faaa99305057421 */ /* 0x000fc80000000000 */
[----:B------:R-:W-:-:S04]  /*0390*/  FADD R5, R5, 1.3332999944686889648 ;  /* 0x3faaa99305057421 */ /* 0x000fc80000000000 */
[----:B------:R-:W-:-:S04]  /*03a0*/  FADD R5, R5, 1.3332999944686889648 ;  /* 0x3faaa99305057421 */ /* 0x000fc80000000000 */
[----:B------:R-:W-:-:S04]  /*03b0*/  FADD R5, R5, 1.3332999944686889648 ;  /* 0x3faaa99305057421 */ /* 0x000fc80000000000 */
[----:B------:R-:W-:-:S04]  /*03c0*/  FADD R5, R5, 1.3332999944686889648 ;  /* 0x3faaa99305057421 */ /* 0x000fc80000000000 */
[----:B------:R-:W-:-:S03]  /*03d0*/  FADD R5, R5, 1.3332999944686889648 ;  /* 0x3faaa99305057421 */ /* 0x000fc60000000000 */
.L_x_9:
[----:B------:R-:W-:Y:S05]  /*03e0*/  BSYNC B2 ;  /* 0x0000000000027941 */ /* 0x000fea0003800000 */
.L_x_8:
[----:B------:R-:W-:-:S12]  /*03f0*/  ISETP.NE.OR P0, PT, R6, RZ, P0 ;  /* 0x000000ff0600720c */ /* 0x000fd80000705670 */
[----:B------:R-:W-:Y:S05]  /*0400*/  @!P0 BRA `(.L_x_3) ;  /* 0x0000007000008947 */ /* 0x000fea0003800000 */
.L_x_4:
[----:B------:R-:W-:Y:S01]  /*0410*/  IADD3 R6, R6, -0x4, RZ ;  /* 0xfffffffc06067810 */ /* 0x000fe20007ffe0ff */
[----:B-----5:R-:W-:-:S03]  /*0420*/  FADD R5, R5, 1.3332999944686889648 ;  /* 0x3faaa99305057421 */ /* 0x020fc60000000000 */
[----:B------:R-:W-:Y:S01]  /*0430*/  ISETP.NE.AND P0, PT, R6, RZ, PT ;  /* 0x000000ff0600720c */ /* 0x000fe20003f05270 */
[----:B------:R-:W-:-:S04]  /*0440*/  FADD R5, R5, 1.3332999944686889648 ;  /* 0x3faaa99305057421 */ /* 0x000fc80000000000 */
[----:B------:R-:W-:-:S04]  /*0450*/  FADD R5, R5, 1.3332999944686889648 ;  /* 0x3faaa99305057421 */ /* 0x000fc80000000000 */
[----:B------:R-:W-:-:S03]  /*0460*/  FADD R5, R5, 1.3332999944686889648 ;  /* 0x3faaa99305057421 */ /* 0x000fc60000000000 */
[----:B------:R-:W-:Y:S05]  /*0470*/  @P0 BRA `(.L_x_4) ;  /* 0xffffff9000000947 */ /* 0x000fea000383ffff */
.L_x_3:
[----:B------:R-:W-:Y:S05]  /*0480*/  BSYNC B0 ;  /* 0x0000000000007941 */ /* 0x000fea0003800000 */
.L_x_2:
[----:B------:R-:W-:-:S12]  /*0490*/  ISETP.NE.AND P0, PT, R7, RZ, PT ;  /* 0x000000ff0700720c */ /* 0x000fd80003f05270 */
[----:B------:R-:W-:Y:S05]  /*04a0*/  @!P0 BRA `(.L_x_1) ;  /* 0x0000006000008947 */ /* 0x000fea0003800000 */
[----:B------:R-:W-:Y:S01]  /*04b0*/  ISETP.NE.AND P0, PT, R7, 0x1, PT ;  /* 0x000000010700780c */ /* 0x000fe20003f05270 */
[----:B-----5:R-:W-:-:S03]  /*04c0*/  FADD R5, R5, 1.3332999944686889648 ;  /* 0x3faaa99305057421 */ /* 0x020fc60000000000 */
[----:B------:R-:W-:-:S08]  /*04d0*/  ISETP.NE.AND P2, PT, R7, 0x2, P0 ;  /* 0x000000020700780c */ /* 0x000fd00000745270 */
[----:B------:R-:W-:-:S04]  /*04e0*/  @P0 FADD R6, R5, 1.3332999944686889648 ;  /* 0x3faaa99305060421 */ /* 0x000fc80000000000 */
[----:B------:R-:W-:-:S05]  /*04f0*/  @P2 FADD R6, R6, 1.3332999944686889648 ;  /* 0x3faaa99306062421 */ /* 0x000fca0000000000 */
[----:B------:R-:W-:-:S03]  /*0500*/  @P0 MOV R5, R6 ;  /* 0x0000000600050202 */ /* 0x000fc60000000f00 */
.L_x_1:
[----:B0-----:R-:W-:Y:S05]  /*0510*/  BSYNC B1 ;  /* 0x0000000000017941 */ /* 0x001fea0003800000 */
.L_x_0:
[----:B------:R-:W-:Y:S01]  /*0520*/  BMOV.32.CLEAR RZ, B1 ;  /* 0x0000000001ff7355 */ /* 0x000fe20000100000 */
[----:B------:R-:W-:Y:S01]  /*0530*/  BSSY B1, `(.L_x_10) ;  /* 0x0000046000017945 */ /* 0x000fe20003800000 */
[----:B------:R-:W-:Y:S05]  /*0540*/  @!P1 BRA `(.L_x_11) ;  /* 0x0000044000009947 */ /* 0x000fea0003800000 */
[C---:B------:R-:W-:Y:S01]  /*0550*/  IADD3 R6, R4.reuse, -0x1, RZ ;  /* 0xffffffff04067810 */ /* 0x040fe20007ffe0ff */
        /* <DEDUP_REMOVED lines=14> */
.L_x_17:
        /* <DEDUP_REMOVED lines=19> */
.L_x_16:
[----:B------:R-:W-:Y:S05]  /*0770*/  BSYNC B2 ;  /* 0x0000000000027941 */ /* 0x000fea0003800000 */
.L_x_15:
        /* <DEDUP_REMOVED lines=14> */
.L_x_19:
[----:B------:R-:W-:Y:S05]  /*0860*/  BSYNC B2 ;  /* 0x0000000000027941 */ /* 0x000fea0003800000 */
.L_x_18:
[----:B------:R-:W-:-:S12]  /*0870*/  ISETP.NE.OR P0, PT, R6, RZ, P0 ;  /* 0x000000ff0600720c */ /* 0x000fd80000705670 */
[----:B------:R-:W-:Y:S05]  /*0880*/  @!P0 BRA `(.L_x_13) ;  /* 0x0000007000008947 */ /* 0x000fea0003800000 */
.L_x_14:
[----:B------:R-:W-:Y:S01]  /*0890*/  IADD3 R6, R6, -0x4, RZ ;  /* 0xfffffffc06067810 */ /* 0x000fe20007ffe0ff */
[----:B-----5:R-:W-:-:S03]  /*08a0*/  FADD R5, R5, 1.3332999944686889648 ;  /* 0x3faaa99305057421 */ /* 0x020fc60000000000 */
[----:B------:R-:W-:Y:S01]  /*08b0*/  ISETP.NE.AND P0, PT, R6, RZ, PT ;  /* 0x000000ff0600720c */ /* 0x000fe20003f05270 */
[----:B------:R-:W-:-:S04]  /*08c0*/  FADD R5, R5, 1.3332999944686889648 ;  /* 0x3faaa99305057421 */ /* 0x000fc80000000000 */
[----:B------:R-:W-:-:S04]  /*08d0*/  FADD R5, R5, 1.3332999944686889648 ;  /* 0x3faaa99305057421 */ /* 0x000fc80000000000 */
[----:B------:R-:W-:-:S03]  /*08e0*/  FADD R5, R5, 1.3332999944686889648 ;  /* 0x3faaa99305057421 */ /* 0x000fc60000000000 */
[----:B------:R-:W-:Y:S05]  /*08f0*/  @P0 BRA `(.L_x_14) ;  /* 0xffffff9000000947 */ /* 0x000fea000383ffff */
.L_x_13:
[----:B------:R-:W-:Y:S05]  /*0900*/  BSYNC B0 ;  /* 0x0000000000007941 */ /* 0x000fea0003800000 */
.L_x_12:
        /* <DEDUP_REMOVED lines=8> */
.L_x_11:
[----:B------:R-:W-:Y:S05]  /*0990*/  BSYNC B1 ;  /* 0x0000000000017941 */ /* 0x000fea0003800000 */
.L_x_10:
        /* <DEDUP_REMOVED lines=18> */
.L_x_27:
        /* <DEDUP_REMOVED lines=19> */
.L_x_26:
[----:B------:R-:W-:Y:S05]  /*0bf0*/  BSYNC B2 ;  /* 0x0000000000027941 */ /* 0x000fea0003800000 */
.L_x_25:
        /* <DEDUP_REMOVED lines=14> */
.L_x_29:
[----:B------:R-:W-:Y:S05]  /*0ce0*/  BSYNC B2 ;  /* 0x0000000000027941 */ /* 0x000fea0003800000 */
.L_x_28:
[----:B------:R-:W-:-:S12]  /*0cf0*/  ISETP.NE.OR P0, PT, R6, RZ, P0 ;  /* 0x000000ff0600720c */ /* 0x000fd80000705670 */
[----:B------:R-:W-:Y:S05]  /*0d00*/  @!P0 BRA `(.L_x_23) ;  /* 0x0000007000008947 */ /* 0x000fea0003800000 */
.L_x_24:
[----:B------:R-:W-:Y:S01]  /*0d10*/  IADD3 R6, R6, -0x4, RZ ;  /* 0xfffffffc06067810 */ /* 0x000fe20007ffe0ff */
[----:B-----5:R-:W-:-:S03]  /*0d20*/  FADD R5, R5, 1.3332999944686889648 ;  /* 0x3faaa99305057421 */ /* 0x020fc60000000000 */
[----:B------:R-:W-:Y:S01]  /*0d30*/  ISETP.NE.AND P0, PT, R6, RZ, PT ;  /* 0x000000ff0600720c */ /* 0x000fe20003f05270 */
[----:B------:R-:W-:-:S04]  /*0d40*/  FADD R5, R5, 1.3332999944686889648 ;  /* 0x3faaa99305057421 */ /* 0x000fc80000000000 */
[----:B------:R-:W-:-:S04]  /*0d50*/  FADD R5, R5, 1.3332999944686889648 ;  /* 0x3faaa99305057421 */ /* 0x000fc80000000000 */
[----:B------:R-:W-:-:S03]  /*0d60*/  FADD R5, R5, 1.3332999944686889648 ;  /* 0x3faaa99305057421 */ /* 0x000fc60000000000 */
[----:B------:R-:W-:Y:S05]  /*0d70*/  @P0 BRA `(.L_x_24) ;  /* 0xffffff9000000947 */ /* 0x000fea000383ffff */
.L_x_23:
[----:B------:R-:W-:Y:S05]  /*0d80*/  BSYNC B0 ;  /* 0x0000000000007941 */ /* 0x000fea0003800000 */
.L_x_22:
        /* <DEDUP_REMOVED lines=8> */
.L_x_21:
[----:B------:R-:W-:Y:S05]  /*0e10*/  BSYNC B1 ;  /* 0x0000000000017941 */ /* 0x000fea0003800000 */
.L_x_20:
        /* <DEDUP_REMOVED lines=18> */
.L_x_37:
        /* <DEDUP_REMOVED lines=19> */
.L_x_36:
[----:B------:R-:W-:Y:S05]  /*1070*/  BSYNC B2 ;  /* 0x0000000000027941 */ /* 0x000fea0003800000 */
.L_x_35:
        /* <DEDUP_REMOVED lines=14> */
.L_x_39:
[----:B------:R-:W-:Y:S05]  /*1160*/  BSYNC B2 ;  /* 0x0000000000027941 */ /* 0x000fea0003800000 */
.L_x_38:
[----:B------:R-:W-:-:S12]  /*1170*/  ISETP.NE.OR P0, PT, R6, RZ, P0 ;  /* 0x000000ff0600720c */ /* 0x000fd80000705670 */
[----:B------:R-:W-:Y:S05]  /*1180*/  @!P0 BRA `(.L_x_33) ;  /* 0x0000007000008947 */ /* 0x000fea0003800000 */
.L_x_34:
[----:B------:R-:W-:Y:S01]  /*1190*/  IADD3 R6, R6, -0x4, RZ ;  /* 0xfffffffc06067810 */ /* 0x000fe20007ffe0ff */
[----:B-----5:R-:W-:-:S03]  /*11a0*/  FADD R5, R5, 1.3332999944686889648 ;  /* 0x3faaa99305057421 */ /* 0x020fc60000000000 */
[----:B------:R-:W-:Y:S01]  /*11b0*/  ISETP.NE.AND P0, PT, R6, RZ, PT ;  /* 0x000000ff0600720c */ /* 0x000fe20003f05270 */
[----:B------:R-:W-:-:S04]  /*11c0*/  FADD R5, R5, 1.3332999944686889648 ;  /* 0x3faaa99305057421 */ /* 0x000fc80000000000 */
[----:B------:R-:W-:-:S04]  /*11d0*/  FADD R5, R5, 1.3332999944686889648 ;  /* 0x3faaa99305057421 */ /* 0x000fc80000000000 */
[----:B------:R-:W-:-:S03]  /*11e0*/  FADD R5, R5, 1.3332999944686889648 ;  /* 0x3faaa99305057421 */ /* 0x000fc60000000000 */
[----:B------:R-:W-:Y:S05]  /*11f0*/  @P0 BRA `(.L_x_34) ;  /* 0xffffff9000000947 */ /* 0x000fea000383ffff */
.L_x_33:
[----:B------:R-:W-:Y:S05]  /*1200*/  BSYNC B0 ;  /* 0x0000000000007941 */ /* 0x000fea0003800000 */
.L_x_32:
        /* <DEDUP_REMOVED lines=8> */
.L_x_31:
[----:B------:R-:W-:Y:S05]  /*1290*/  BSYNC B1 ;  /* 0x0000000000017941 */ /* 0x000fea0003800000 */
.L_x_30:
        /* <DEDUP_REMOVED lines=18> */
.L_x_47:
        /* <DEDUP_REMOVED lines=19> */
.L_x_46:
[----:B------:R-:W-:Y:S05]  /*14f0*/  BSYNC B2 ;  /* 0x0000000000027941 */ /* 0x000fea0003800000 */
.L_x_45:
        /* <DEDUP_REMOVED lines=14> */
.L_x_49:
[----:B------:R-:W-:Y:S05]  /*15e0*/  BSYNC B2 ;  /* 0x0000000000027941 */ /* 0x000fea0003800000 */
.L_x_48:
[----:B------:R-:W-:-:S12]  /*15f0*/  ISETP.NE.OR P0, PT, R6, RZ, P0 ;  /* 0x000000ff0600720c */ /* 0x000fd80000705670 */
[----:B------:R-:W-:Y:S05]  /*1600*/  @!P0 BRA `(.L_x_43) ;  /* 0x0000007000008947 */ /* 0x000fea0003800000 */
.L_x_44:
[----:B------:R-:W-:Y:S01]  /*1610*/  IADD3 R6, R6, -0x4, RZ ;  /* 0xfffffffc06067810 */ /* 0x000fe20007ffe0ff */
[----:B-----5:R-:W-:-:S03]  /*1620*/  FADD R5, R5, 1.3332999944686889648 ;  /* 0x3faaa99305057421 */ /* 0x020fc60000000000 */
[----:B------:R-:W-:Y:S01]  /*1630*/  ISETP.NE.AND P0, PT, R6, RZ, PT ;  /* 0x000000ff0600720c */ /* 0x000fe20003f05270 */
[----:B------:R-:W-:-:S04]  /*1640*/  FADD R5, R5, 1.3332999944686889648 ;  /* 0x3faaa99305057421 */ /* 0x000fc80000000000 */
[----:B------:R-:W-:-:S04]  /*1650*/  FADD R5, R5, 1.3332999944686889648 ;  /* 0x3faaa99305057421 */ /* 0x000fc80000000000 */
[----:B------:R-:W-:-:S03]  /*1660*/  FADD R5, R5, 1.3332999944686889648 ;  /* 0x3faaa99305057421 */ /* 0x000fc60000000000 */
[----:B------:R-:W-:Y:S05]  /*1670*/  @P0 BRA `(.L_x_44) ;  /* 0xffffff9000000947 */ /* 0x000fea000383ffff */
.L_x_43:
[----:B------:R-:W-:Y:S05]  /*1680*/  BSYNC B0 ;  /* 0x0000000000007941 */ /* 0x000fea0003800000 */
.L_x_42:
        /* <DEDUP_REMOVED lines=8> */
.L_x_41:
[----:B------:R-:W-:Y:S05]  /*1710*/  BSYNC B1 ;  /* 0x0000000000017941 */ /* 0x000fea0003800000 */
.L_x_40:
        /* <DEDUP_REMOVED lines=18> */
.L_x_57:
        /* <DEDUP_REMOVED lines=19> */
.L_x_56:
[----:B------:R-:W-:Y:S05]  /*1970*/  BSYNC B2 ;  /* 0x0000000000027941 */ /* 0x000fea0003800000 */
.L_x_55:
        /* <DEDUP_REMOVED lines=14> */
.L_x_59:
[----:B------:R-:W-:Y:S05]  /*1a60*/  BSYNC B2 ;  /* 0x0000000000027941 */ /* 0x000fea0003800000 */
.L_x_58:
[----:B------:R-:W-:-:S12]  /*1a70*/  ISETP.NE.OR P0, PT, R6, RZ, P0 ;  /* 0x000000ff0600720c */ /* 0x000fd80000705670 */
[----:B------:R-:W-:Y:S05]  /*1a80*/  @!P0 BRA `(.L_x_53) ;  /* 0x0000007000008947 */ /* 0x000fea0003800000 */
.L_x_54:
[----:B------:R-:W-:Y:S01]  /*1a90*/  IADD3 R6, R6, -0x4, RZ ;  /* 0xfffffffc06067810 */ /* 0x000fe20007ffe0ff */
[----:B-----5:R-:W-:-:S03]  /*1aa0*/  FADD R5, R5, 1.3332999944686889648 ;  /* 0x3faaa99305057421 */ /* 0x020fc60000000000 */
[----:B------:R-:W-:Y:S01]  /*1ab0*/  ISETP.NE.AND P0, PT, R6, RZ, PT ;  /* 0x000000ff0600720c */ /* 0x000fe20003f05270 */
[----:B------:R-:W-:-:S04]  /*1ac0*/  FADD R5, R5, 1.3332999944686889648 ;  /* 0x3faaa99305057421 */ /* 0x000fc80000000000 */
[----:B------:R-:W-:-:S04]  /*1ad0*/  FADD R5, R5, 1.3332999944686889648 ;  /* 0x3faaa99305057421 */ /* 0x000fc80000000000 */
[----:B------:R-:W-:-:S03]  /*1ae0*/  FADD R5, R5, 1.3332999944686889648 ;  /* 0x3faaa99305057421 */ /* 0x000fc60000000000 */
[----:B------:R-:W-:Y:S05]  /*1af0*/  @P0 BRA `(.L_x_54) ;  /* 0xffffff9000000947 */ /* 0x000fea000383ffff */
.L_x_53:
[----:B------:R-:W-:Y:S05]  /*1b00*/  BSYNC B0 ;  /* 0x0000000000007941 */ /* 0x000fea0003800000 */
.L_x_52:
        /* <DEDUP_REMOVED lines=8> */
.L_x_51:
[----:B------:R-:W-:Y:S05]  /*1b90*/  BSYNC B1 ;  /* 0x0000000000017941 */ /* 0x000fea0003800000 */
.L_x_50:
        /* <DEDUP_REMOVED lines=18> */
.L_x_67:
        /* <DEDUP_REMOVED lines=19> */
.L_x_66:
[----:B------:R-:W-:Y:S05]  /*1df0*/  BSYNC B2 ;  /* 0x0000000000027941 */ /* 0x000fea0003800000 */
.L_x_65:
        /* <DEDUP_REMOVED lines=14> */
.L_x_69:
[----:B------:R-:W-:Y:S05]  /*1ee0*/  BSYNC B2 ;  /* 0x0000000000027941 */ /* 0x000fea0003800000 */
.L_x_68:
[----:B------:R-:W-:-:S12]  /*1ef0*/  ISETP.NE.OR P0, PT, R6, RZ, P0 ;  /* 0x000000ff0600720c */ /* 0x000fd80000705670 */
[----:B------:R-:W-:Y:S05]  /*1f00*/  @!P0 BRA `(.L_x_63) ;  /* 0x0000007000008947 */ /* 0x000fea0003800000 */
.L_x_64:
[----:B------:R-:W-:Y:S01]  /*1f10*/  IADD3 R6, R6, -0x4, RZ ;  /* 0xfffffffc06067810 */ /* 0x000fe20007ffe0ff */
[----:B-----5:R-:W-:-:S03]  /*1f20*/  FADD R5, R5, 1.3332999944686889648 ;  /* 0x3faaa99305057421 */ /* 0x020fc60000000000 */
[----:B------:R-:W-:Y:S01]  /*1f30*/  ISETP.NE.AND P0, PT, R6, RZ, PT ;  /* 0x000000ff0600720c */ /* 0x000fe20003f05270 */
[----:B------:R-:W-:-:S04]  /*1f40*/  FADD R5, R5, 1.3332999944686889648 ;  /* 0x3faaa99305057421 */ /* 0x000fc80000000000 */
[----:B------:R-:W-:-:S04]  /*1f50*/  FADD R5, R5, 1.3332999944686889648 ;  /* 0x3faaa99305057421 */ /* 0x000fc80000000000 */
[----:B------:R-:W-:-:S03]  /*1f60*/  FADD R5, R5, 1.3332999944686889648 ;  /* 0x3faaa99305057421 */ /* 0x000fc60000000000 */
[----:B------:R-:W-:Y:S05]  /*1f70*/  @P0 BRA `(.L_x_64) ;  /* 0xffffff9000000947 */ /* 0x000fea000383ffff */
.L_x_63:
[----:B------:R-:W-:Y:S05]  /*1f80*/  BSYNC B0 ;  /* 0x0000000000007941 */ /* 0x000fea0003800000 */
.L_x_62:
        /* <DEDUP_REMOVED lines=8> */
.L_x_61:
[----:B------:R-:W-:Y:S05]  /*2010*/  BSYNC B1 ;  /* 0x0000000000017941 */ /* 0x000fea0003800000 */
.L_x_60:
        /* <DEDUP_REMOVED lines=18> */
.L_x_77:
        /* <DEDUP_REMOVED lines=19> */
.L_x_76:
[----:B------:R-:W-:Y:S05]  /*2270*/  BSYNC B2 ;  /* 0x0000000000027941 */ /* 0x000fea0003800000 */
.L_x_75:
        /* <DEDUP_REMOVED lines=14> */
.L_x_79:
[----:B------:R-:W-:Y:S05]  /*2360*/  BSYNC B2 ;  /* 0x0000000000027941 */ /* 0x000fea0003800000 */
.L_x_78:
[----:B------:R-:W-:-:S12]  /*2370*/  ISETP.NE.OR P0, PT, R6, RZ, P0 ;  /* 0x000000ff0600720c */ /* 0x000fd80000705670 */
[----:B------:R-:W-:Y:S05]  /*2380*/  @!P0 BRA `(.L_x_73) ;  /* 0x0000007000008947 */ /* 0x000fea0003800000 */
.L_x_74:
[----:B------:R-:W-:Y:S01]  /*2390*/  IADD3 R6, R6, -0x4, RZ ;  /* 0xfffffffc06067810 */ /* 0x000fe20007ffe0ff */
[----:B-----5:R-:W-:-:S03]  /*23a0*/  FADD R5, R5, 1.3332999944686889648 ;  /* 0x3faaa99305057421 */ /* 0x020fc60000000000 */
[----:B------:R-:W-:Y:S01]  /*23b0*/  ISETP.NE.AND P0, PT, R6, RZ, PT ;  /* 0x000000ff0600720c */ /* 0x000fe20003f05270 */
[----:B------:R-:W-:-:S04]  /*23c0*/  FADD R5, R5, 1.3332999944686889648 ;  /* 0x3faaa99305057421 */ /* 0x000fc80000000000 */
[----:B------:R-:W-:-:S04]  /*23d0*/  FADD R5, R5, 1.3332999944686889648 ;  /* 0x3faaa99305057421 */ /* 0x000fc80000000000 */
[----:B------:R-:W-:-:S03]  /*23e0*/  FADD R5, R5, 1.3332999944686889648 ;  /* 0x3faaa99305057421 */ /* 0x000fc60000000000 */
[----:B------:R-:W-:Y:S05]  /*23f0*/  @P0 BRA `(.L_x_74) ;  /* 0xffffff9000000947 */ /* 0x000fea000383ffff */
.L_x_73:
[----:B------:R-:W-:Y:S05]  /*2400*/  BSYNC B0 ;  /* 0x0000000000007941 */ /* 0x000fea0003800000 */
.L_x_72:
        /* <DEDUP_REMOVED lines=8> */
.L_x_71:
[----:B------:R-:W-:Y:S05]  /*2490*/  BSYNC B1 ;  /* 0x0000000000017941 */ /* 0x000fea0003800000 */
.L_x_70:
        /* <DEDUP_REMOVED lines=18> */
.L_x_87:
        /* <DEDUP_REMOVED lines=19> */
.L_x_86:
[----:B------:R-:W-:Y:S05]  /*26f0*/  BSYNC B2 ;  /* 0x0000000000027941 */ /* 0x000fea0003800000 */
.L_x_85:
        /* <DEDUP_REMOVED lines=14> */
.L_x_89:
[----:B------:R-:W-:Y:S05]  /*27e0*/  BSYNC B2 ;  /* 0x0000000000027941 */ /* 0x000fea0003800000 */
.L_x_88:
[----:B------:R-:W-:-:S12]  /*27f0*/  ISETP.NE.OR P0, PT, R6, RZ, P0 ;  /* 0x000000ff0600720c */ /* 0x000fd80000705670 */
[----:B------:R-:W-:Y:S05]  /*2800*/  @!P0 BRA `(.L_x_83) ;  /* 0x0000007000008947 */ /* 0x000fea0003800000 */
.L_x_84:
[----:B------:R-:W-:Y:S01]  /*2810*/  IADD3 R6, R6, -0x4, RZ ;  /* 0xfffffffc06067810 */ /* 0x000fe20007ffe0ff */
[----:B-----5:R-:W-:-:S03]  /*2820*/  FADD R5, R5, 1.3332999944686889648 ;  /* 0x3faaa99305057421 */ /* 0x020fc60000000000 */
[----:B------:R-:W-:Y:S01]  /*2830*/  ISETP.NE.AND P0, PT, R6, RZ, PT ;  /* 0x000000ff0600720c */ /* 0x000fe20003f05270 */
[----:B------:R-:W-:-:S04]  /*2840*/  FADD R5, R5, 1.3332999944686889648 ;  /* 0x3faaa99305057421 */ /* 0x000fc80000000000 */
[----:B------:R-:W-:-:S04]  /*2850*/  FADD R5, R5, 1.3332999944686889648 ;  /* 0x3faaa99305057421 */ /* 0x000fc80000000000 */
[----:B------:R-:W-:-:S03]  /*2860*/  FADD R5, R5, 1.3332999944686889648 ;  /* 0x3faaa99305057421 */ /* 0x000fc60000000000 */
[----:B------:R-:W-:Y:S05]  /*2870*/  @P0 BRA `(.L_x_84) ;  /* 0xffffff9000000947 */ /* 0x000fea000383ffff */
.L_x_83:
[----:B------:R-:W-:Y:S05]  /*2880*/  BSYNC B0 ;  /* 0x0000000000007941 */ /* 0x000fea0003800000 */
.L_x_82:
        /* <DEDUP_REMOVED lines=8> */
.L_x_81:
[----:B------:R-:W-:Y:S05]  /*2910*/  BSYNC B1 ;  /* 0x0000000000017941 */ /* 0x000fea0003800000 */
.L_x_80:
        /* <DEDUP_REMOVED lines=18> */
.L_x_97:
        /* <DEDUP_REMOVED lines=19> */
.L_x_96:
[----:B------:R-:W-:Y:S05]  /*2b70*/  BSYNC B2 ;  /* 0x0000000000027941 */ /* 0x000fea0003800000 */
.L_x_95:
        /* <DEDUP_REMOVED lines=14> */
.L_x_99:
[----:B------:R-:W-:Y:S05]  /*2c60*/  BSYNC B2 ;  /* 0x0000000000027941 */ /* 0x000fea0003800000 */
.L_x_98:
[----:B------:R-:W-:-:S12]  /*2c70*/  ISETP.NE.OR P0, PT, R6, RZ, P0 ;  /* 0x000000ff0600720c */ /* 0x000fd80000705670 */
[----:B------:R-:W-:Y:S05]  /*2c80*/  @!P0 BRA `(.L_x_93) ;  /* 0x0000007000008947 */ /* 0x000fea0003800000 */
.L_x_94:
[----:B------:R-:W-:Y:S01]  /*2c90*/  IADD3 R6, R6, -0x4, RZ ;  /* 0xfffffffc06067810 */ /* 0x000fe20007ffe0ff */
[----:B-----5:R-:W-:-:S03]  /*2ca0*/  FADD R5, R5, 1.3332999944686889648 ;  /* 0x3faaa99305057421 */ /* 0x020fc60000000000 */
[----:B------:R-:W-:Y:S01]  /*2cb0*/  ISETP.NE.AND P0, PT, R6, RZ, PT ;  /* 0x000000ff0600720c */ /* 0x000fe20003f05270 */
[----:B------:R-:W-:-:S04]  /*2cc0*/  FADD R5, R5, 1.3332999944686889648 ;  /* 0x3faaa99305057421 */ /* 0x000fc80000000000 */
[----:B------:R-:W-:-:S04]  /*2cd0*/  FADD R5, R5, 1.3332999944686889648 ;  /* 0x3faaa99305057421 */ /* 0x000fc80000000000 */
[----:B------:R-:W-:-:S03]  /*2ce0*/  FADD R5, R5, 1.3332999944686889648 ;  /* 0x3faaa99305057421 */ /* 0x000fc60000000000 */
[----:B------:R-:W-:Y:S05]  /*2cf0*/  @P0 BRA `(.L_x_94) ;  /* 0xffffff9000000947 */ /* 0x000fea000383ffff */
.L_x_93:
[----:B------:R-:W-:Y:S05]  /*2d00*/  BSYNC B0 ;  /* 0x0000000000007941 */ /* 0x000fea0003800000 */
.L_x_92:
        /* <DEDUP_REMOVED lines=8> */
.L_x_91:
[----:B------:R-:W-:Y:S05]  /*2d90*/  BSYNC B1 ;  /* 0x0000000000017941 */ /* 0x000fea0003800000 */
.L_x_90:
[----:B------:R-:W-:Y:S05]  /*2da0*/  BAR.SYNC 0x0 ;  /* 0x0000000000007b1d */ /* 0x000fea0000000000 */
[----:B------:R-:W-:Y:S01]  /*2db0*/  BMOV.32.CLEAR RZ, B1 ;  /* 0x0000000001ff7355 */ /* 0x000fe20000100000 */
[----:B------:R-:W-:Y:S01]  /*2dc0*/  BSSY B1, `(.L_x_100) ;  /* 0x0000047000017945 */ /* 0x000fe20003800000 */
[----:B------:R-:W-:Y:S01]  /*2dd0*/  CS2R R6, SR_CLOCKLO ;  /* 0x0000000000067805 */ /* 0x000fe20000015000 */
        /* <DEDUP_REMOVED lines=16> */
.L_x_107:
        /* <DEDUP_REMOVED lines=19> */
.L_x_106:
[----:B------:R-:W-:Y:S05]  /*3010*/  BSYNC B2 ;  /* 0x0000000000027941 */ /* 0x000fea0003800000 */
.L_x_105:
        /* <DEDUP_REMOVED lines=14> */
.L_x_109:
[----:B------:R-:W-:Y:S05]  /*3100*/  BSYNC B2 ;  /* 0x0000000000027941 */ /* 0x000fea0003800000 */
.L_x_108:
[----:B------:R-:W-:-:S12]  /*3110*/  ISETP.NE.OR P0, PT, R8, RZ, P0 ;  /* 0x000000ff0800720c */ /* 0x000fd80000705670 */
[----:B------:R-:W-:Y:S05]  /*3120*/  @!P0 BRA `(.L_x_103) ;  /* 0x0000007000008947 */ /* 0x000fea0003800000 */
.L_x_104:
[----:B------:R-:W-:Y:S01]  /*3130*/  IADD3 R8, R8, -0x4, RZ ;  /* 0xfffffffc08087810 */ /* 0x000fe20007ffe0ff */
[----:B-----5:R-:W-:-:S03]  /*3140*/  FADD R5, R5, 1.3332999944686889648 ;  /* 0x3faaa99305057421 */ /* 0x020fc60000000000 */
[----:B------:R-:W-:Y:S01]  /*3150*/  ISETP.NE.AND P0, PT, R8, RZ, PT ;  /* 0x000000ff0800720c */ /* 0x000fe20003f05270 */
[----:B------:R-:W-:-:S04]  /*3160*/  FADD R5, R5, 1.3332999944686889648 ;  /* 0x3faaa99305057421 */ /* 0x000fc80000000000 */
[----:B------:R-:W-:-:S04]  /*3170*/  FADD R5, R5, 1.3332999944686889648 ;  /* 0x3faaa99305057421 */ /* 0x000fc80000000000 */
[----:B------:R-:W-:-:S03]  /*3180*/  FADD R5, R5, 1.3332999944686889648 ;  /* 0x3faaa99305057421 */ /* 0x000fc60000000000 */
[----:B------:R-:W-:Y:S05]  /*3190*/  @P0 BRA `(.L_x_104) ;  /* 0xffffff9000000947 */ /* 0x000fea000383ffff */
.L_x_103:
[----:B------:R-:W-:Y:S05]  /*31a0*/  BSYNC B0 ;  /* 0x0000000000007941 */ /* 0x000fea0003800000 */
.L_x_102:
        /* <DEDUP_REMOVED lines=8> */
.L_x_101:
[----:B------:R-:W-:Y:S05]  /*3230*/  BSYNC B1 ;  /* 0x0000000000017941 */ /* 0x000fea0003800000 */
.L_x_100:
        /* <DEDUP_REMOVED lines=18> */
.L_x_117:
        /* <DEDUP_REMOVED lines=19> */
.L_x_116:
[----:B------:R-:W-:Y:S05]  /*3490*/  BSYNC B2 ;  /* 0x0000000000027941 */ /* 0x000fea0003800000 */
.L_x_115:
        /* <DEDUP_REMOVED lines=14> */
.L_x_119:
[----:B------:R-:W-:Y:S05]  /*3580*/  BSYNC B2 ;  /* 0x0000000000027941 */ /* 0x000fea0003800000 */
.L_x_118:
[----:B------:R-:W-:-:S12]  /*3590*/  ISETP.NE.OR P0, PT, R8, RZ, P0 ;  /* 0x000000ff0800720c */ /* 0x000fd80000705670 */
[----:B------:R-:W-:Y:S05]  /*35a0*/  @!P0 BRA `(.L_x_113) ;  /* 0x0000007000008947 */ /* 0x000fea0003800000 */
.L_x_114:
[----:B------:R-:W-:Y:S01]  /*35b0*/  IADD3 R8, R8, -0x4, RZ ;  /* 0xfffffffc08087810 */ /* 0x000fe20007ffe0ff */
[----:B-----5:R-:W-:-:S03]  /*35c0*/  FADD R5, R5, 1.3332999944686889648 ;  /* 0x3faaa99305057421 */ /* 0x020fc60000000000 */
[----:B------:R-:W-:Y:S01]  /*35d0*/  ISETP.NE.AND P0, PT, R8, RZ, PT ;  /* 0x000000ff0800720c */ /* 0x000fe20003f05270 */
[----:B------:R-:W-:-:S04]  /*35e0*/  FADD R5, R5, 1.3332999944686889648 ;  /* 0x3faaa99305057421 */ /* 0x000fc80000000000 */
[----:B------:R-:W-:-:S04]  /*35f0*/  FADD R5, R5, 1.3332999944686889648 ;  /* 0x3faaa99305057421 */ /* 0x000fc80000000000 */
[----:B------:R-:W-:-:S03]  /*3600*/  FADD R5, R5, 1.3332999944686889648 ;  /* 0x3faaa99305057421 */ /* 0x000fc60000000000 */
[----:B------:R-:W-:Y:S05]  /*3610*/  @P0 BRA `(.L_x_114) ;  /* 0xffffff9000000947 */ /* 0x000fea000383ffff */
.L_x_113:
[----:B------:R-:W-:Y:S05]  /*3620*/  BSYNC B0 ;  /* 0x0000000000007941 */ /* 0x000fea0003800000 */
.L_x_112:
        /* <DEDUP_REMOVED lines=8> */
.L_x_111:
[----:B------:R-:W-:Y:S05]  /*36b0*/  BSYNC B1 ;  /* 0x0000000000017941 */ /* 0x000fea0003800000 */
.L_x_110:
        /* <DEDUP_REMOVED lines=18> */
.L_x_127:
        /* <DEDUP_REMOVED lines=19> */
.L_x_126:
[----:B------:R-:W-:Y:S05]  /*3910*/  BSYNC B2 ;  /* 0x0000000000027941 */ /* 0x000fea0003800000 */
.L_x_125:
        /* <DEDUP_REMOVED lines=14> */
.L_x_129:
[----:B------:R-:W-:Y:S05]  /*3a00*/  BSYNC B2 ;  /* 0x0000000000027941 */ /* 0x000fea0003800000 */
.L_x_128:
[----:B------:R-:W-:-:S12]  /*3a10*/  ISETP.NE.OR P0, PT, R8, RZ, P0 ;  /* 0x000000ff0800720c */ /* 0x000fd80000705670 */
[----:B------:R-:W-:Y:S05]  /*3a20*/  @!P0 BRA `(.L_x_123) ;  /* 0x0000007000008947 */ /* 0x000fea0003800000 */
.L_x_124:
[----:B------:R-:W-:Y:S01]  /*3a30*/  IADD3 R8, R8, -0x4, RZ ;  /* 0xfffffffc08087810 */ /* 0x000fe20007ffe0ff */
[----:B-----5:R-:W-:-:S03]  /*3a40*/  FADD R5, R5, 1.3332999944686889648 ;  /* 0x3faaa99305057421 */ /* 0x020fc60000000000 */
[----:B------:R-:W-:Y:S01]  /*3a50*/  ISETP.NE.AND P0, PT, R8, RZ, PT ;  /* 0x000000ff0800720c */ /* 0x000fe20003f05270 */
[----:B------:R-:W-:-:S04]  /*3a60*/  FADD R5, R5, 1.3332999944686889648 ;  /* 0x3faaa99305057421 */ /* 0x000fc80000000000 */
[----:B------:R-:W-:-:S04]  /*3a70*/  FADD R5, R5, 1.3332999944686889648 ;  /* 0x3faaa99305057421 */ /* 0x000fc80000000000 */
[----:B------:R-:W-:-:S03]  /*3a80*/  FADD R5, R5, 1.3332999944686889648 ;  /* 0x3faaa99305057421 */ /* 0x000fc60000000000 */
[----:B------:R-:W-:Y:S05]  /*3a90*/  @P0 BRA `(.L_x_124) ;  /* 0xffffff9000000947 */ /* 0x000fea000383ffff */
.L_x_123:
[----:B------:R-:W-:Y:S05]  /*3aa0*/  BSYNC B0 ;  /* 0x0000000000007941 */ /* 0x000fea0003800000 */
.L_x_122:
        /* <DEDUP_REMOVED lines=8> */
.L_x_121:
[----:B------:R-:W-:Y:S05]  /*3b30*/  BSYNC B1 ;  /* 0x0000000000017941 */ /* 0x000fea0003800000 */
.L_x_120:
        /* <DEDUP_REMOVED lines=18> */
.L_x_137:
        /* <DEDUP_REMOVED lines=19> */
.L_x_136:
[----:B------:R-:W-:Y:S05]  /*3d90*/  BSYNC B2 ;  /* 0x0000000000027941 */ /* 0x000fea0003800000 */
.L_x_135:
        /* <DEDUP_REMOVED lines=14> */
.L_x_139:
[----:B------:R-:W-:Y:S05]  /*3e80*/  BSYNC B2 ;  /* 0x0000000000027941 */ /* 0x000fea0003800000 */
.L_x_138:
[----:B------:R-:W-:-:S12]  /*3e90*/  ISETP.NE.OR P0, PT, R8, RZ, P0 ;  /* 0x000000ff0800720c */ /* 0x000fd80000705670 */
[----:B------:R-:W-:Y:S05]  /*3ea0*/  @!P0 BRA `(.L_x_133) ;  /* 0x0000007000008947 */ /* 0x000fea0003800000 */
.L_x_134:
[----:B------:R-:W-:Y:S01]  /*3eb0*/  IADD3 R8, R8, -0x4, RZ ;  /* 0xfffffffc08087810 */ /* 0x000fe20007ffe0ff */
[----:B-----5:R-:W-:-:S03]  /*3ec0*/  FADD R5, R5, 1.3332999944686889648 ;  /* 0x3faaa99305057421 */ /* 0x020fc60000000000 */
[----:B------:R-:W-:Y:S01]  /*3ed0*/  ISETP.NE.AND P0, PT, R8, RZ, PT ;  /* 0x000000ff0800720c */ /* 0x000fe20003f05270 */
[----:B------:R-:W-:-:S04]  /*3ee0*/  FADD R5, R5, 1.3332999944686889648 ;  /* 0x3faaa99305057421 */ /* 0x000fc80000000000 */
[----:B------:R-:W-:-:S04]  /*3ef0*/  FADD R5, R5, 1.3332999944686889648 ;  /* 0x3faaa99305057421 */ /* 0x000fc80000000000 */
[----:B------:R-:W-:-:S03]  /*3f00*/  FADD R5, R5, 1.3332999944686889648 ;  /* 0x3faaa99305057421 */ /* 0x000fc60000000000 */
[----:B------:R-:W-:Y:S05]  /*3f10*/  @P0 BRA `(.L_x_134) ;  /* 0xffffff9000000947 */ /* 0x000fea000383ffff */
.L_x_133:
[----:B------:R-:W-:Y:S05]  /*3f20*/  BSYNC B0 ;  /* 0x0000000000007941 */ /* 0x000fea0003800000 */
.L_x_132:
        /* <DEDUP_REMOVED lines=8> */
.L_x_131:
[----:B------:R-:W-:Y:S05]  /*3fb0*/  BSYNC B1 ;  /* 0x0000000000017941 */ /* 0x000fea0003800000 */
.L_x_130:
        /* <DEDUP_REMOVED lines=18> */
.L_x_147:
        /* <DEDUP_REMOVED lines=19> */
.L_x_146:
[----:B------:R-:W-:Y:S05]  /*4210*/  BSYNC B2 ;  /* 0x0000000000027941 */ /* 0x000fea0003800000 */
.L_x_145:
        /* <DEDUP_REMOVED lines=14> */
.L_x_149:
[----:B------:R-:W-:Y:S05]  /*4300*/  BSYNC B2 ;  /* 0x0000000000027941 */ /* 0x000fea0003800000 */
.L_x_148:
[----:B------:R-:W-:-:S12]  /*4310*/  ISETP.NE.OR P0, PT, R8, RZ, P0 ;  /* 0x000000ff0800720c */ /* 0x000fd80000705670 */
[----:B------:R-:W-:Y:S05]  /*4320*/  @!P0 BRA `(.L_x_143) ;  /* 0x0000007000008947 */ /* 0x000fea0003800000 */
.L_x_144:
[----:B------:R-:W-:Y:S01]  /*4330*/  IADD3 R8, R8, -0x4, RZ ;  /* 0xfffffffc08087810 */ /* 0x000fe20007ffe0ff */
[----:B-----5:R-:W-:-:S03]  /*4340*/  FADD R5, R5, 1.3332999944686889648 ;  /* 0x3faaa99305057421 */ /* 0x020fc60000000000 */
[----:B------:R-:W-:Y:S01]  /*4350*/  ISETP.NE.AND P0, PT, R8, RZ, PT ;  /* 0x000000ff0800720c */ /* 0x000fe20003f05270 */
[----:B------:R-:W-:-:S04]  /*4360*/  FADD R5, R5, 1.3332999944686889648 ;  /* 0x3faaa99305057421 */ /* 0x000fc80000000000 */
[----:B------:R-:W-:-:S04]  /*4370*/  FADD R5, R5, 1.3332999944686889648 ;  /* 0x3faaa99305057421 */ /* 0x000fc80000000000 */
[----:B------:R-:W-:-:S03]  /*4380*/  FADD R5, R5, 1.3332999944686889648 ;  /* 0x3faaa99305057421 */ /* 0x000fc60000000000 */
[----:B------:R-:W-:Y:S05]  /*4390*/  @P0 BRA `(.L_x_144) ;  /* 0xffffff9000000947 */ /* 0x000fea000383ffff */
.L_x_143:
[----:B------:R-:W-:Y:S05]  /*43a0*/  BSYNC B0 ;  /* 0x0000000000007941 */ /* 0x000fea0003800000 */
.L_x_142:
        /* <DEDUP_REMOVED lines=8> */
.L_x_141:
[----:B------:R-:W-:Y:S05]  /*4430*/  BSYNC B1 ;  /* 0x0000000000017941 */ /* 0x000fea0003800000 */
.L_x_140:
        /* <DEDUP_REMOVED lines=18> */
.L_x_157:
        /* <DEDUP_REMOVED lines=19> */
.L_x_156:
[----:B------:R-:W-:Y:S05]  /*4690*/  BSYNC B2 ;  /* 0x0000000000027941 */ /* 0x000fea0003800000 */
.L_x_155:
        /* <DEDUP_REMOVED lines=14> */
.L_x_159:
[----:B------:R-:W-:Y:S05]  /*4780*/  BSYNC B2 ;  /* 0x0000000000027941 */ /* 0x000fea0003800000 */
.L_x_158:
[----:B------:R-:W-:-:S12]  /*4790*/  ISETP.NE.OR P0, PT, R8, RZ, P0 ;  /* 0x000000ff0800720c */ /* 0x000fd80000705670 */
[----:B------:R-:W-:Y:S05]  /*47a0*/  @!P0 BRA `(.L_x_153) ;  /* 0x0000007000008947 */ /* 0x000fea0003800000 */
.L_x_154:
[----:B------:R-:W-:Y:S01]  /*47b0*/  IADD3 R8, R8, -0x4, RZ ;  /* 0xfffffffc08087810 */ /* 0x000fe20007ffe0ff */
[----:B-----5:R-:W-:-:S03]  /*47c0*/  FADD R5, R5, 1.3332999944686889648 ;  /* 0x3faaa99305057421 */ /* 0x020fc60000000000 */
[----:B------:R-:W-:Y:S01]  /*47d0*/  ISETP.NE.AND P0, PT, R8, RZ, PT ;  /* 0x000000ff0800720c */ /* 0x000fe20003f05270 */
[----:B------:R-:W-:-:S04]  /*47e0*/  FADD R5, R5, 1.3332999944686889648 ;  /* 0x3faaa99305057421 */ /* 0x000fc80000000000 */
[----:B------:R-:W-:-:S04]  /*47f0*/  FADD R5, R5, 1.3332999944686889648 ;  /* 0x3faaa99305057421 */ /* 0x000fc80000000000 */
[----:B------:R-:W-:-:S03]  /*4800*/  FADD R5, R5, 1.3332999944686889648 ;  /* 0x3faaa99305057421 */ /* 0x000fc60000000000 */
[----:B------:R-:W-:Y:S05]  /*4810*/  @P0 BRA `(.L_x_154) ;  /* 0xffffff9000000947 */ /* 0x000fea000383ffff */
.L_x_153:
[----:B------:R-:W-:Y:S05]  /*4820*/  BSYNC B0 ;  /* 0x0000000000007941 */ /* 0x000fea0003800000 */
.L_x_152:
        /* <DEDUP_REMOVED lines=8> */
.L_x_151:
[----:B------:R-:W-:Y:S05]  /*48b0*/  BSYNC B1 ;  /* 0x0000000000017941 */ /* 0x000fea0003800000 */
.L_x_150:
        /* <DEDUP_REMOVED lines=18> */
.L_x_167:
        /* <DEDUP_REMOVED lines=19> */
.L_x_166:
[----:B------:R-:W-:Y:S05]  /*4b10*/  BSYNC B2 ;  /* 0x0000000000027941 */ /* 0x000fea0003800000 */
.L_x_165:
        /* <DEDUP_REMOVED lines=14> */
.L_x_169:
[----:B------:R-:W-:Y:S05]  /*4c00*/  BSYNC B2 ;  /* 0x0000000000027941 */ /* 0x000fea0003800000 */
.L_x_168:
[----:B------:R-:W-:-:S12]  /*4c10*/  ISETP.NE.OR P0, PT, R8, RZ, P0 ;  /* 0x000000ff0800720c */ /* 0x000fd80000705670 */
[----:B------:R-:W-:Y:S05]  /*4c20*/  @!P0 BRA `(.L_x_163) ;  /* 0x0000007000008947 */ /* 0x000fea0003800000 */
.L_x_164:
[----:B------:R-:W-:Y:S01]  /*4c30*/  IADD3 R8, R8, -0x4, RZ ;  /* 0xfffffffc08087810 */ /* 0x000fe20007ffe0ff */
[----:B-----5:R-:W-:-:S03]  /*4c40*/  FADD R5, R5, 1.3332999944686889648 ;  /* 0x3faaa99305057421 */ /* 0x020fc60000000000 */
[----:B------:R-:W-:Y:S01]  /*4c50*/  ISETP.NE.AND P0, PT, R8, RZ, PT ;  /* 0x000000ff0800720c */ /* 0x000fe20003f05270 */
[----:B------:R-:W-:-:S04]  /*4c60*/  FADD R5, R5, 1.3332999944686889648 ;  /* 0x3faaa99305057421 */ /* 0x000fc80000000000 */
[----:B------:R-:W-:-:S04]  /*4c70*/  FADD R5, R5, 1.3332999944686889648 ;  /* 0x3faaa99305057421 */ /* 0x000fc80000000000 */
[----:B------:R-:W-:-:S03]  /*4c80*/  FADD R5, R5, 1.3332999944686889648 ;  /* 0x3faaa99305057421 */ /* 0x000fc60000000000 */
[----:B------:R-:W-:Y:S05]  /*4c90*/  @P0 BRA `(.L_x_164) ;  /* 0xffffff9000000947 */ /* 0x000fea000383ffff */
.L_x_163:
[----:B------:R-:W-:Y:S05]  /*4ca0*/  BSYNC B0 ;  /* 0x0000000000007941 */ /* 0x000fea0003800000 */
.L_x_162:
        /* <DEDUP_REMOVED lines=8> */
.L_x_161:
[----:B------:R-:W-:Y:S05]  /*4d30*/  BSYNC B1 ;  /* 0x0000000000017941 */ /* 0x000fea0003800000 */
.L_x_160:
        /* <DEDUP_REMOVED lines=18> */
.L_x_177:
        /* <DEDUP_REMOVED lines=19> */
.L_x_176:
[----:B------:R-:W-:Y:S05]  /*4f90*/  BSYNC B2 ;  /* 0x0000000000027941 */ /* 0x000fea0003800000 */
.L_x_175:
        /* <DEDUP_REMOVED lines=14> */
.L_x_179:
[----:B------:R-:W-:Y:S05]  /*5080*/  BSYNC B2 ;  /* 0x0000000000027941 */ /* 0x000fea0003800000 */
.L_x_178:
[----:B------:R-:W-:-:S12]  /*5090*/  ISETP.NE.OR P0, PT, R8, RZ, P0 ;  /* 0x000000ff0800720c */ /* 0x000fd80000705670 */
[----:B------:R-:W-:Y:S05]  /*50a0*/  @!P0 BRA `(.L_x_173) ;  /* 0x0000007000008947 */ /* 0x000fea0003800000 */
.L_x_174:
[----:B------:R-:W-:Y:S01]  /*50b0*/  IADD3 R8, R8, -0x4, RZ ;  /* 0xfffffffc08087810 */ /* 0x000fe20007ffe0ff */
[----:B-----5:R-:W-:-:S03]  /*50c0*/  FADD R5, R5, 1.3332999944686889648 ;  /* 0x3faaa99305057421 */ /* 0x020fc60000000000 */
[----:B------:R-:W-:Y:S01]  /*50d0*/  ISETP.NE.AND P0, PT, R8, RZ, PT ;  /* 0x000000ff0800720c */ /* 0x000fe20003f05270 */
[----:B------:R-:W-:-:S04]  /*50e0*/  FADD R5, R5, 1.3332999944686889648 ;  /* 0x3faaa99305057421 */ /* 0x000fc80000000000 */
[----:B------:R-:W-:-:S04]  /*50f0*/  FADD R5, R5, 1.3332999944686889648 ;  /* 0x3faaa99305057421 */ /* 0x000fc80000000000 */
[----:B------:R-:W-:-:S03]  /*5100*/  FADD R5, R5, 1.3332999944686889648 ;  /* 0x3faaa99305057421 */ /* 0x000fc60000000000 */
[----:B------:R-:W-:Y:S05]  /*5110*/  @P0 BRA `(.L_x_174) ;  /* 0xffffff9000000947 */ /* 0x000fea000383ffff */
.L_x_173:
[----:B------:R-:W-:Y:S05]  /*5120*/  BSYNC B0 ;  /* 0x0000000000007941 */ /* 0x000fea0003800000 */
.L_x_172:
        /* <DEDUP_REMOVED lines=8> */
.L_x_171:
[----:B------:R-:W-:Y:S05]  /*51b0*/  BSYNC B1 ;  /* 0x0000000000017941 */ /* 0x000fea0003800000 */
.L_x_170:
        /* <DEDUP_REMOVED lines=18> */
.L_x_187:
        /* <DEDUP_REMOVED lines=19> */
.L_x_186:
[----:B------:R-:W-:Y:S05]  /*5410*/  BSYNC B2 ;  /* 0x0000000000027941 */ /* 0x000fea0003800000 */
.L_x_185:
        /* <DEDUP_REMOVED lines=14> */
.L_x_189:
[----:B------:R-:W-:Y:S05]  /*5500*/  BSYNC B2 ;  /* 0x0000000000027941 */ /* 0x000fea0003800000 */
.L_x_188:
[----:B------:R-:W-:-:S12]  /*5510*/  ISETP.NE.OR P0, PT, R8, RZ, P0 ;  /* 0x000000ff0800720c */ /* 0x000fd80000705670 */
[----:B------:R-:W-:Y:S05]  /*5520*/  @!P0 BRA `(.L_x_183) ;  /* 0x0000007000008947 */ /* 0x000fea0003800000 */
.L_x_184:
[----:B------:R-:W-:Y:S01]  /*5530*/  IADD3 R8, R8, -0x4, RZ ;  /* 0xfffffffc08087810 */ /* 0x000fe20007ffe0ff */
[----:B-----5:R-:W-:-:S03]  /*5540*/  FADD R5, R5, 1.3332999944686889648 ;  /* 0x3faaa99305057421 */ /* 0x020fc60000000000 */
[----:B------:R-:W-:Y:S01]  /*5550*/  ISETP.NE.AND P0, PT, R8, RZ, PT ;  /* 0x000000ff0800720c */ /* 0x000fe20003f05270 */
[----:B------:R-:W-:-:S04]  /*5560*/  FADD R5, R5, 1.3332999944686889648 ;  /* 0x3faaa99305057421 */ /* 0x000fc80000000000 */
[----:B------:R-:W-:-:S04]  /*5570*/  FADD R5, R5, 1.3332999944686889648 ;  /* 0x3faaa99305057421 */ /* 0x000fc80000000000 */
[----:B------:R-:W-:-:S03]  /*5580*/  FADD R5, R5, 1.3332999944686889648 ;  /* 0x3faaa99305057421 */ /* 0x000fc60000000000 */
[----:B------:R-:W-:Y:S05]  /*5590*/  @P0 BRA `(.L_x_184) ;  /* 0xffffff9000000947 */ /* 0x000fea000383ffff */
.L_x_183:
[----:B------:R-:W-:Y:S05]  /*55a0*/  BSYNC B0 ;  /* 0x0000000000007941 */ /* 0x000fea0003800000 */
.L_x_182:
        /* <DEDUP_REMOVED lines=8> */
.L_x_181:
[----:B------:R-:W-:Y:S05]  /*5630*/  BSYNC B1 ;  /* 0x0000000000017941 */ /* 0x000fea0003800000 */
.L_x_180:
        /* <DEDUP_REMOVED lines=18> */
.L_x_197:
        /* <DEDUP_REMOVED lines=19> */
.L_x_196:
[----:B------:R-:W-:Y:S05]  /*5890*/  BSYNC B2 ;  /* 0x0000000000027941 */ /* 0x000fea0003800000 */
.L_x_195:
        /* <DEDUP_REMOVED lines=14> */
.L_x_199:
[----:B------:R-:W-:Y:S05]  /*5980*/  BSYNC B2 ;  /* 0x0000000000027941 */ /* 0x000fea0003800000 */
.L_x_198:
[----:B------:R-:W-:-:S12]  /*5990*/  ISETP.NE.OR P0, PT, R8, RZ, P0 ;  /* 0x000000ff0800720c */ /* 0x000fd80000705670 */
[----:B------:R-:W-:Y:S05]  /*59a0*/  @!P0 BRA `(.L_x_193) ;  /* 0x0000007000008947 */ /* 0x000fea0003800000 */
.L_x_194:
[----:B------:R-:W-:Y:S01]  /*59b0*/  IADD3 R8, R8, -0x4, RZ ;  /* 0xfffffffc08087810 */ /* 0x000fe20007ffe0ff */
[----:B-----5:R-:W-:-:S03]  /*59c0*/  FADD R5, R5, 1.3332999944686889648 ;  /* 0x3faaa99305057421 */ /* 0x020fc60000000000 */
[----:B------:R-:W-:Y:S01]  /*59d0*/  ISETP.NE.AND P0, PT, R8, RZ, PT ;  /* 0x000000ff0800720c */ /* 0x000fe20003f05270 */
[----:B------:R-:W-:-:S04]  /*59e0*/  FADD R5, R5, 1.3332999944686889648 ;  /* 0x3faaa99305057421 */ /* 0x000fc80000000000 */
[----:B------:R-:W-:-:S04]  /*59f0*/  FADD R5, R5, 1.3332999944686889648 ;  /* 0x3faaa99305057421 */ /* 0x000fc80000000000 */
[----:B------:R-:W-:-:S03]  /*5a00*/  FADD R5, R5, 1.3332999944686889648 ;  /* 0x3faaa99305057421 */ /* 0x000fc60000000000 */
[----:B------:R-:W-:Y:S05]  /*5a10*/  @P0 BRA `(.L_x_194) ;  /* 0xffffff9000000947 */ /* 0x000fea000383ffff */
.L_x_193:
[----:B------:R-:W-:Y:S05]  /*5a20*/  BSYNC B0 ;  /* 0x0000000000007941 */ /* 0x000fea0003800000 */
.L_x_192:
        /* <DEDUP_REMOVED lines=8> */
.L_x_191:
[----:B------:R-:W-:Y:S05]  /*5ab0*/  BSYNC B1 ;  /* 0x0000000000017941 */ /* 0x000fea0003800000 */
.L_x_190:
        /* <DEDUP_REMOVED lines=18> */
.L_x_207:
        /* <DEDUP_REMOVED lines=19> */
.L_x_206:
[----:B------:R-:W-:Y:S05]  /*5d10*/  BSYNC B2 ;  /* 0x0000000000027941 */ /* 0x000fea0003800000 */
.L_x_205:
        /* <DEDUP_REMOVED lines=14> */
.L_x_209:
[----:B------:R-:W-:Y:S05]  /*5e00*/  BSYNC B2 ;  /* 0x0000000000027941 */ /* 0x000fea0003800000 */
.L_x_208:
[----:B------:R-:W-:-:S12]  /*5e10*/  ISETP.NE.OR P0, PT, R8, RZ, P0 ;  /* 0x000000ff0800720c */ /* 0x000fd80000705670 */
[----:B------:R-:W-:Y:S05]  /*5e20*/  @!P0 BRA `(.L_x_203) ;  /* 0x0000007000008947 */ /* 0x000fea0003800000 */
.L_x_204:
[----:B------:R-:W-:Y:S01]  /*5e30*/  IADD3 R8, R8, -0x4, RZ ;  /* 0xfffffffc08087810 */ /* 0x000fe20007ffe0ff */
[----:B-----5:R-:W-:-:S03]  /*5e40*/  FADD R5, R5, 1.3332999944686889648 ;  /* 0x3faaa99305057421 */ /* 0x020fc60000000000 */
[----:B------:R-:W-:Y:S01]  /*5e50*/  ISETP.NE.AND P0, PT, R8, RZ, PT ;  /* 0x000000ff0800720c */ /* 0x000fe20003f05270 */
[----:B------:R-:W-:-:S04]  /*5e60*/  FADD R5, R5, 1.3332999944686889648 ;  /* 0x3faaa99305057421 */ /* 0x000fc80000000000 */
[----:B------:R-:W-:-:S04]  /*5e70*/  FADD R5, R5, 1.3332999944686889648 ;  /* 0x3faaa99305057421 */ /* 0x000fc80000000000 */
[----:B------:R-:W-:-:S03]  /*5e80*/  FADD R5, R5, 1.3332999944686889648 ;  /* 0x3faaa99305057421 */ /* 0x000fc60000000000 */
[----:B------:R-:W-:Y:S05]  /*5e90*/  @P0 BRA `(.L_x_204) ;  /* 0xffffff9000000947 */ /* 0x000fea000383ffff */
.L_x_203:
[----:B------:R-:W-:Y:S05]  /*5ea0*/  BSYNC B0 ;  /* 0x0000000000007941 */ /* 0x000fea0003800000 */
.L_x_202:
        /* <DEDUP_REMOVED lines=8> */
.L_x_201:
[----:B------:R-:W-:Y:S05]  /*5f30*/  BSYNC B1 ;  /* 0x0000000000017941 */ /* 0x000fea0003800000 */
.L_x_200:
        /* <DEDUP_REMOVED lines=18> */
.L_x_217:
        /* <DEDUP_REMOVED lines=19> */
.L_x_216:
[----:B------:R-:W-:Y:S05]  /*6190*/  BSYNC B2 ;  /* 0x0000000000027941 */ /* 0x000fea0003800000 */
.L_x_215:
        /* <DEDUP_REMOVED lines=14> */
.L_x_219:
[----:B------:R-:W-:Y:S05]  /*6280*/  BSYNC B2 ;  /* 0x0000000000027941 */ /* 0x000fea0003800000 */
.L_x_218:
[----:B------:R-:W-:-:S12]  /*6290*/  ISETP.NE.OR P0, PT, R8, RZ, P0 ;  /* 0x000000ff0800720c */ /* 0x000fd80000705670 */
[----:B------:R-:W-:Y:S05]  /*62a0*/  @!P0 BRA `(.L_x_213) ;  /* 0x0000007000008947 */ /* 0x000fea0003800000 */
.L_x_214:
[----:B------:R-:W-:Y:S01]  /*62b0*/  IADD3 R8, R8, -0x4, RZ ;  /* 0xfffffffc08087810 */ /* 0x000fe20007ffe0ff */
[----:B-----5:R-:W-:-:S03]  /*62c0*/  FADD R5, R5, 1.3332999944686889648 ;  /* 0x3faaa99305057421 */ /* 0x020fc60000000000 */
[----:B------:R-:W-:Y:S01]  /*62d0*/  ISETP.NE.AND P0, PT, R8, RZ, PT ;  /* 0x000000ff0800720c */ /* 0x000fe20003f05270 */
[----:B------:R-:W-:-:S04]  /*62e0*/  FADD R5, R5, 1.3332999944686889648 ;  /* 0x3faaa99305057421 */ /* 0x000fc80000000000 */
[----:B------:R-:W-:-:S04]  /*62f0*/  FADD R5, R5, 1.3332999944686889648 ;  /* 0x3faaa99305057421 */ /* 0x000fc80000000000 */
[----:B------:R-:W-:-:S03]  /*6300*/  FADD R5, R5, 1.3332999944686889648 ;  /* 0x3faaa99305057421 */ /* 0x000fc60000000000 */
[----:B------:R-:W-:Y:S05]  /*6310*/  @P0 BRA `(.L_x_214) ;  /* 0xffffff9000000947 */ /* 0x000fea000383ffff */
.L_x_213:
[----:B------:R-:W-:Y:S05]  /*6320*/  BSYNC B0 ;  /* 0x0000000000007941 */ /* 0x000fea0003800000 */
.L_x_212:
        /* <DEDUP_REMOVED lines=8> */
.L_x_211:
[----:B------:R-:W-:Y:S05]  /*63b0*/  BSYNC B1 ;  /* 0x0000000000017941 */ /* 0x000fea0003800000 */
.L_x_210:
        /* <DEDUP_REMOVED lines=18> */
.L_x_227:
        /* <DEDUP_REMOVED lines=19> */
.L_x_226:
[----:B------:R-:W-:Y:S05]  /*6610*/  BSYNC B2 ;  /* 0x0000000000027941 */ /* 0x000fea0003800000 */
.L_x_225:
        /* <DEDUP_REMOVED lines=14> */
.L_x_229:
[----:B------:R-:W-:Y:S05]  /*6700*/  BSYNC B2 ;  /* 0x0000000000027941 */ /* 0x000fea0003800000 */
.L_x_228:
[----:B------:R-:W-:-:S12]  /*6710*/  ISETP.NE.OR P0, PT, R8, RZ, P0 ;  /* 0x000000ff0800720c */ /* 0x000fd80000705670 */
[----:B------:R-:W-:Y:S05]  /*6720*/  @!P0 BRA `(.L_x_223) ;  /* 0x0000007000008947 */ /* 0x000fea0003800000 */
.L_x_224:
[----:B------:R-:W-:Y:S01]  /*6730*/  IADD3 R8, R8, -0x4, RZ ;  /* 0xfffffffc08087810 */ /* 0x000fe20007ffe0ff */
[----:B-----5:R-:W-:-:S03]  /*6740*/  FADD R5, R5, 1.3332999944686889648 ;  /* 0x3faaa99305057421 */ /* 0x020fc60000000000 */
[----:B------:R-:W-:Y:S01]  /*6750*/  ISETP.NE.AND P0, PT, R8, RZ, PT ;  /* 0x000000ff0800720c */ /* 0x000fe20003f05270 */
[----:B------:R-:W-:-:S04]  /*6760*/  FADD R5, R5, 1.3332999944686889648 ;  /* 0x3faaa99305057421 */ /* 0x000fc80000000000 */
[----:B------:R-:W-:-:S04]  /*6770*/  FADD R5, R5, 1.3332999944686889648 ;  /* 0x3faaa99305057421 */ /* 0x000fc80000000000 */
[----:B------:R-:W-:-:S03]  /*6780*/  FADD R5, R5, 1.3332999944686889648 ;  /* 0x3faaa99305057421 */ /* 0x000fc60000000000 */
[----:B------:R-:W-:Y:S05]  /*6790*/  @P0 BRA `(.L_x_224) ;  /* 0xffffff9000000947 */ /* 0x000fea000383ffff */
.L_x_223:
[----:B------:R-:W-:Y:S05]  /*67a0*/  BSYNC B0 ;  /* 0x0000000000007941 */ /* 0x000fea0003800000 */
.L_x_222:
        /* <DEDUP_REMOVED lines=8> */
.L_x_221:
[----:B------:R-:W-:Y:S05]  /*6830*/  BSYNC B1 ;  /* 0x0000000000017941 */ /* 0x000fea0003800000 */
.L_x_220:
        /* <DEDUP_REMOVED lines=18> */
.L_x_237:
        /* <DEDUP_REMOVED lines=19> */
.L_x_236:
[----:B------:R-:W-:Y:S05]  /*6a90*/  BSYNC B2 ;  /* 0x0000000000027941 */ /* 0x000fea0003800000 */
.L_x_235:
        /* <DEDUP_REMOVED lines=14> */
.L_x_239:
[----:B------:R-:W-:Y:S05]  /*6b80*/  BSYNC B2 ;  /* 0x0000000000027941 */ /* 0x000fea0003800000 */
.L_x_238:
[----:B------:R-:W-:-:S12]  /*6b90*/  ISETP.NE.OR P0, PT, R8, RZ, P0 ;  /* 0x000000ff0800720c */ /* 0x000fd80000705670 */
[----:B------:R-:W-:Y:S05]  /*6ba0*/  @!P0 BRA `(.L_x_233) ;  /* 0x0000007000008947 */ /* 0x000fea0003800000 */
.L_x_234:
[----:B------:R-:W-:Y:S01]  /*6bb0*/  IADD3 R8, R8, -0x4, RZ ;  /* 0xfffffffc08087810 */ /* 0x000fe20007ffe0ff */
[----:B-----5:R-:W-:-:S03]  /*6bc0*/  FADD R5, R5, 1.3332999944686889648 ;  /* 0x3faaa99305057421 */ /* 0x020fc60000000000 */
[----:B------:R-:W-:Y:S01]  /*6bd0*/  ISETP.NE.AND P0, PT, R8, RZ, PT ;  /* 0x000000ff0800720c */ /* 0x000fe20003f05270 */
[----:B------:R-:W-:-:S04]  /*6be0*/  FADD R5, R5, 1.3332999944686889648 ;  /* 0x3faaa99305057421 */ /* 0x000fc80000000000 */
[----:B------:R-:W-:-:S04]  /*6bf0*/  FADD R5, R5, 1.3332999944686889648 ;  /* 0x3faaa99305057421 */ /* 0x000fc80000000000 */
[----:B------:R-:W-:-:S03]  /*6c00*/  FADD R5, R5, 1.3332999944686889648 ;  /* 0x3faaa99305057421 */ /* 0x000fc60000000000 */
[----:B------:R-:W-:Y:S05]  /*6c10*/  @P0 BRA `(.L_x_234) ;  /* 0xffffff9000000947 */ /* 0x000fea000383ffff */
.L_x_233:
[----:B------:R-:W-:Y:S05]  /*6c20*/  BSYNC B0 ;  /* 0x0000000000007941 */ /* 0x000fea0003800000 */
.L_x_232:
        /* <DEDUP_REMOVED lines=8> */
.L_x_231:
[----:B------:R-:W-:Y:S05]  /*6cb0*/  BSYNC B1 ;  /* 0x0000000000017941 */ /* 0x000fea0003800000 */
.L_x_230:
        /* <DEDUP_REMOVED lines=18> */
.L_x_247:
        /* <DEDUP_REMOVED lines=19> */
.L_x_246:
[----:B------:R-:W-:Y:S05]  /*6f10*/  BSYNC B2 ;  /* 0x0000000000027941 */ /* 0x000fea0003800000 */
.L_x_245:
        /* <DEDUP_REMOVED lines=14> */
.L_x_249:
[----:B------:R-:W-:Y:S05]  /*7000*/  BSYNC B2 ;  /* 0x0000000000027941 */ /* 0x000fea0003800000 */
.L_x_248:
[----:B------:R-:W-:-:S12]  /*7010*/  ISETP.NE.OR P0, PT, R8, RZ, P0 ;  /* 0x000000ff0800720c */ /* 0x000fd80000705670 */
[----:B------:R-:W-:Y:S05]  /*7020*/  @!P0 BRA `(.L_x_243) ;  /* 0x0000007000008947 */ /* 0x000fea0003800000 */
.L_x_244:
[----:B------:R-:W-:Y:S01]  /*7030*/  IADD3 R8, R8, -0x4, RZ ;  /* 0xfffffffc08087810 */ /* 0x000fe20007ffe0ff */
[----:B-----5:R-:W-:-:S03]  /*7040*/  FADD R5, R5, 1.3332999944686889648 ;  /* 0x3faaa99305057421 */ /* 0x020fc60000000000 */
[----:B------:R-:W-:Y:S01]  /*7050*/  ISETP.NE.AND P0, PT, R8, RZ, PT ;  /* 0x000000ff0800720c */ /* 0x000fe20003f05270 */
[----:B------:R-:W-:-:S04]  /*7060*/  FADD R5, R5, 1.3332999944686889648 ;  /* 0x3faaa99305057421 */ /* 0x000fc80000000000 */
[----:B------:R-:W-:-:S04]  /*7070*/  FADD R5, R5, 1.3332999944686889648 ;  /* 0x3faaa99305057421 */ /* 0x000fc80000000000 */
[----:B------:R-:W-:-:S03]  /*7080*/  FADD R5, R5, 1.3332999944686889648 ;  /* 0x3faaa99305057421 */ /* 0x000fc60000000000 */
[----:B------:R-:W-:Y:S05]  /*7090*/  @P0 BRA `(.L_x_244) ;  /* 0xffffff9000000947 */ /* 0x000fea000383ffff */
.L_x_243:
[----:B------:R-:W-:Y:S05]  /*70a0*/  BSYNC B0 ;  /* 0x0000000000007941 */ /* 0x000fea0003800000 */
.L_x_242:
        /* <DEDUP_REMOVED lines=8> */
.L_x_241:
[----:B------:R-:W-:Y:S05]  /*7130*/  BSYNC B1 ;  /* 0x0000000000017941 */ /* 0x000fea0003800000 */
.L_x_240:
        /* <DEDUP_REMOVED lines=18> */
.L_x_257:
        /* <DEDUP_REMOVED lines=19> */
.L_x_256:
[----:B------:R-:W-:Y:S05]  /*7390*/  BSYNC B2 ;  /* 0x0000000000027941 */ /* 0x000fea0003800000 */
.L_x_255:
        /* <DEDUP_REMOVED lines=14> */
.L_x_259:
[----:B------:R-:W-:Y:S05]  /*7480*/  BSYNC B2 ;  /* 0x0000000000027941 */ /* 0x000fea0003800000 */
.L_x_258:
[----:B------:R-:W-:-:S12]  /*7490*/  ISETP.NE.OR P0, PT, R8, RZ, P0 ;  /* 0x000000ff0800720c */ /* 0x000fd80000705670 */
[----:B------:R-:W-:Y:S05]  /*74a0*/  @!P0 BRA `(.L_x_253) ;  /* 0x0000007000008947 */ /* 0x000fea0003800000 */
.L_x_254:
[----:B------:R-:W-:Y:S01]  /*74b0*/  IADD3 R8, R8, -0x4, RZ ;  /* 0xfffffffc08087810 */ /* 0x000fe20007ffe0ff */
[----:B-----5:R-:W-:-:S03]  /*74c0*/  FADD R5, R5, 1.3332999944686889648 ;  /* 0x3faaa99305057421 */ /* 0x020fc60000000000 */
[----:B------:R-:W-:Y:S01]  /*74d0*/  ISETP.NE.AND P0, PT, R8, RZ, PT ;  /* 0x000000ff0800720c */ /* 0x000fe20003f05270 */
[----:B------:R-:W-:-:S04]  /*74e0*/  FADD R5, R5, 1.3332999944686889648 ;  /* 0x3faaa99305057421 */ /* 0x000fc80000000000 */
[----:B------:R-:W-:-:S04]  /*74f0*/  FADD R5, R5, 1.3332999944686889648 ;  /* 0x3faaa99305057421 */ /* 0x000fc80000000000 */
[----:B------:R-:W-:-:S03]  /*7500*/  FADD R5, R5, 1.3332999944686889648 ;  /* 0x3faaa99305057421 */ /* 0x000fc60000000000 */
[----:B------:R-:W-:Y:S05]  /*7510*/  @P0 BRA `(.L_x_254) ;  /* 0xffffff9000000947 */ /* 0x000fea000383ffff */
.L_x_253:
[----:B------:R-:W-:Y:S05]  /*7520*/  BSYNC B0 ;  /* 0x0000000000007941 */ /* 0x000fea0003800000 */
.L_x_252:
        /* <DEDUP_REMOVED lines=8> */
.L_x_251:
[----:B------:R-:W-:Y:S05]  /*75b0*/  BSYNC B1 ;  /* 0x0000000000017941 */ /* 0x000fea0003800000 */
.L_x_250:
        /* <DEDUP_REMOVED lines=18> */
.L_x_267:
        /* <DEDUP_REMOVED lines=19> */
.L_x_266:
[----:B------:R-:W-:Y:S05]  /*7810*/  BSYNC B2 ;  /* 0x0000000000027941 */ /* 0x000fea0003800000 */
.L_x_265:
        /* <DEDUP_REMOVED lines=14> */
.L_x_269:
[----:B------:R-:W-:Y:S05]  /*7900*/  BSYNC B2 ;  /* 0x0000000000027941 */ /* 0x000fea0003800000 */
.L_x_268:
[----:B------:R-:W-:-:S12]  /*7910*/  ISETP.NE.OR P0, PT, R8, RZ, P0 ;  /* 0x000000ff0800720c */ /* 0x000fd80000705670 */
[----:B------:R-:W-:Y:S05]  /*7920*/  @!P0 BRA `(.L_x_263) ;  /* 0x0000007000008947 */ /* 0x000fea0003800000 */
.L_x_264:
[----:B------:R-:W-:Y:S01]  /*7930*/  IADD3 R8, R8, -0x4, RZ ;  /* 0xfffffffc08087810 */ /* 0x000fe20007ffe0ff */
[----:B-----5:R-:W-:-:S03]  /*7940*/  FADD R5, R5, 1.3332999944686889648 ;  /* 0x3faaa99305057421 */ /* 0x020fc60000000000 */
[----:B------:R-:W-:Y:S01]  /*7950*/  ISETP.NE.AND P0, PT, R8, RZ, PT ;  /* 0x000000ff0800720c */ /* 0x000fe20003f05270 */
[----:B------:R-:W-:-:S04]  /*7960*/  FADD R5, R5, 1.3332999944686889648 ;  /* 0x3faaa99305057421 */ /* 0x000fc80000000000 */
[----:B------:R-:W-:-:S04]  /*7970*/  FADD R5, R5, 1.3332999944686889648 ;  /* 0x3faaa99305057421 */ /* 0x000fc80000000000 */
[----:B------:R-:W-:-:S03]  /*7980*/  FADD R5, R5, 1.3332999944686889648 ;  /* 0x3faaa99305057421 */ /* 0x000fc60000000000 */
[----:B------:R-:W-:Y:S05]  /*7990*/  @P0 BRA `(.L_x_264) ;  /* 0xffffff9000000947 */ /* 0x000fea000383ffff */
.L_x_263:
[----:B------:R-:W-:Y:S05]  /*79a0*/  BSYNC B0 ;  /* 0x0000000000007941 */ /* 0x000fea0003800000 */
.L_x_262:
        /* <DEDUP_REMOVED lines=8> */
.L_x_261:
[----:B------:R-:W-:Y:S05]  /*7a30*/  BSYNC B1 ;  /* 0x0000000000017941 */ /* 0x000fea0003800000 */
.L_x_260:
        /* <DEDUP_REMOVED lines=18> */
.L_x_277:
        /* <DEDUP_REMOVED lines=19> */
.L_x_276:
[----:B------:R-:W-:Y:S05]  /*7c90*/  BSYNC B2 ;  /* 0x0000000000027941 */ /* 0x000fea0003800000 */
.L_x_275:
        /* <DEDUP_REMOVED lines=14> */
.L_x_279:
[----:B------:R-:W-:Y:S05]  /*7d80*/  BSYNC B2 ;  /* 0x0000000000027941 */ /* 0x000fea0003800000 */
.L_x_278:
[----:B------:R-:W-:-:S12]  /*7d90*/  ISETP.NE.OR P0, PT, R8, RZ, P0 ;  /* 0x000000ff0800720c */ /* 0x000fd80000705670 */
[----:B------:R-:W-:Y:S05]  /*7da0*/  @!P0 BRA `(.L_x_273) ;  /* 0x0000007000008947 */ /* 0x000fea0003800000 */
.L_x_274:
[----:B------:R-:W-:Y:S01]  /*7db0*/  IADD3 R8, R8, -0x4, RZ ;  /* 0xfffffffc08087810 */ /* 0x000fe20007ffe0ff */
[----:B-----5:R-:W-:-:S03]  /*7dc0*/  FADD R5, R5, 1.3332999944686889648 ;  /* 0x3faaa99305057421 */ /* 0x020fc60000000000 */
[----:B------:R-:W-:Y:S01]  /*7dd0*/  ISETP.NE.AND P0, PT, R8, RZ, PT ;  /* 0x000000ff0800720c */ /* 0x000fe20003f05270 */
[----:B------:R-:W-:-:S04]  /*7de0*/  FADD R5, R5, 1.3332999944686889648 ;  /* 0x3faaa99305057421 */ /* 0x000fc80000000000 */
[----:B------:R-:W-:-:S04]  /*7df0*/  FADD R5, R5, 1.3332999944686889648 ;  /* 0x3faaa99305057421 */ /* 0x000fc80000000000 */
[----:B------:R-:W-:-:S03]  /*7e00*/  FADD R5, R5, 1.3332999944686889648 ;  /* 0x3faaa99305057421 */ /* 0x000fc60000000000 */
[----:B------:R-:W-:Y:S05]  /*7e10*/  @P0 BRA `(.L_x_274) ;  /* 0xffffff9000000947 */ /* 0x000fea000383ffff */
.L_x_273:
[----:B------:R-:W-:Y:S05]  /*7e20*/  BSYNC B0 ;  /* 0x0000000000007941 */ /* 0x000fea0003800000 */
.L_x_272:
        /* <DEDUP_REMOVED lines=8> */
.L_x_271:
[----:B------:R-:W-:Y:S05]  /*7eb0*/  BSYNC B1 ;  /* 0x0000000000017941 */ /* 0x000fea0003800000 */
.L_x_270:
        /* <DEDUP_REMOVED lines=18> */
.L_x_287:
        /* <DEDUP_REMOVED lines=19> */
.L_x_286:
[----:B------:R-:W-:Y:S05]  /*8110*/  BSYNC B2 ;  /* 0x0000000000027941 */ /* 0x000fea0003800000 */
.L_x_285:
        /* <DEDUP_REMOVED lines=14> */
.L_x_289:
[----:B------:R-:W-:Y:S05]  /*8200*/  BSYNC B2 ;  /* 0x0000000000027941 */ /* 0x000fea0003800000 */
.L_x_288:
[----:B------:R-:W-:-:S12]  /*8210*/  ISETP.NE.OR P0, PT, R8, RZ, P0 ;  /* 0x000000ff0800720c */ /* 0x000fd80000705670 */
[----:B------:R-:W-:Y:S05]  /*8220*/  @!P0 BRA `(.L_x_283) ;  /* 0x0000007000008947 */ /* 0x000fea0003800000 */
.L_x_284:
[----:B------:R-:W-:Y:S01]  /*8230*/  IADD3 R8, R8, -0x4, RZ ;  /* 0xfffffffc08087810 */ /* 0x000fe20007ffe0ff */
[----:B-----5:R-:W-:-:S03]  /*8240*/  FADD R5, R5, 1.3332999944686889648 ;  /* 0x3faaa99305057421 */ /* 0x020fc60000000000 */
[----:B------:R-:W-:Y:S01]  /*8250*/  ISETP.NE.AND P0, PT, R8, RZ, PT ;  /* 0x000000ff0800720c */ /* 0x000fe20003f05270 */
[----:B------:R-:W-:-:S04]  /*8260*/  FADD R5, R5, 1.3332999944686889648 ;  /* 0x3faaa99305057421 */ /* 0x000fc80000000000 */
[----:B------:R-:W-:-:S04]  /*8270*/  FADD R5, R5, 1.3332999944686889648 ;  /* 0x3faaa99305057421 */ /* 0x000fc80000000000 */
[----:B------:R-:W-:-:S03]  /*8280*/  FADD R5, R5, 1.3332999944686889648 ;  /* 0x3faaa99305057421 */ /* 0x000fc60000000000 */
[----:B------:R-:W-:Y:S05]  /*8290*/  @P0 BRA `(.L_x_284) ;  /* 0xffffff9000000947 */ /* 0x000fea000383ffff */
.L_x_283:
[----:B------:R-:W-:Y:S05]  /*82a0*/  BSYNC B0 ;  /* 0x0000000000007941 */ /* 0x000fea0003800000 */
.L_x_282:
        /* <DEDUP_REMOVED lines=8> */
.L_x_281:
[----:B------:R-:W-:Y:S05]  /*8330*/  BSYNC B1 ;  /* 0x0000000000017941 */ /* 0x000fea0003800000 */
.L_x_280:
        /* <DEDUP_REMOVED lines=18> */
.L_x_297:
        /* <DEDUP_REMOVED lines=19> */
.L_x_296:
[----:B------:R-:W-:Y:S05]  /*8590*/  BSYNC B2 ;  /* 0x0000000000027941 */ /* 0x000fea0003800000 */
.L_x_295:
        /* <DEDUP_REMOVED lines=14> */
.L_x_299:
[----:B------:R-:W-:Y:S05]  /*8680*/  BSYNC B2 ;  /* 0x0000000000027941 */ /* 0x000fea0003800000 */
.L_x_298:
[----:B------:R-:W-:-:S12]  /*8690*/  ISETP.NE.OR P0, PT, R4, RZ, P0 ;  /* 0x000000ff0400720c */ /* 0x000fd80000705670 */
[----:B------:R-:W-:Y:S05]  /*86a0*/  @!P0 BRA `(.L_x_293) ;  /* 0x0000007000008947 */ /* 0x000fea0003800000 */
.L_x_294:
[----:B------:R-:W-:Y:S01]  /*86b0*/  IADD3 R4, R4, -0x4, RZ ;  /* 0xfffffffc04047810 */ /* 0x000fe20007ffe0ff */
[----:B-----5:R-:W-:-:S03]  /*86c0*/  FADD R5, R5, 1.3332999944686889648 ;  /* 0x3faaa99305057421 */ /* 0x020fc60000000000 */
[----:B------:R-:W-:Y:S01]  /*86d0*/  ISETP.NE.AND P0, PT, R4, RZ, PT ;  /* 0x000000ff0400720c */ /* 0x000fe20003f05270 */
[----:B------:R-:W-:-:S04]  /*86e0*/  FADD R5, R5, 1.3332999944686889648 ;  /* 0x3faaa99305057421 */ /* 0x000fc80000000000 */
[----:B------:R-:W-:-:S04]  /*86f0*/  FADD R5, R5, 1.3332999944686889648 ;  /* 0x3faaa99305057421 */ /* 0x000fc80000000000 */
[----:B------:R-:W-:-:S03]  /*8700*/  FADD R5, R5, 1.3332999944686889648 ;  /* 0x3faaa99305057421 */ /* 0x000fc60000000000 */
[----:B------:R-:W-:Y:S05]  /*8710*/  @P0 BRA `(.L_x_294) ;  /* 0xffffff9000000947 */ /* 0x000fea000383ffff */
.L_x_293:
[----:B------:R-:W-:Y:S05]  /*8720*/  BSYNC B0 ;  /* 0x0000000000007941 */ /* 0x000fea0003800000 */
.L_x_292:
        /* <DEDUP_REMOVED lines=8> */
.L_x_291:
[----:B------:R-:W-:Y:S05]  /*87b0*/  BSYNC B1 ;  /* 0x0000000000017941 */ /* 0x000fea0003800000 */
.L_x_290:
[----:B------:R-:W-:-:S02]  /*87c0*/  CS2R R10, SR_CLOCKLO ;  /* 0x00000000000a7805 */ /* 0x000fc40000015000 */
[----:B------:R-:W-:Y:S01]  /*87d0*/  SHF.L.U32 R8, R0, 0x1, RZ ;  /* 0x0000000100087819 */ /* 0x000fe200000006ff */
[----:B------:R-:W-:Y:S05]  /*87e0*/  BAR.SYNC 0x0 ;  /* 0x0000000000007b1d */ /* 0x000fea0000000000 */
[----:B------:R-:W-:Y:S01]  /*87f0*/  MOV R9, 0x8 ;  /* 0x0000000800097802 */ /* 0x000fe20000000f00 */
[----:B-----5:R-:W-:Y:S04]  /*8800*/  STG.E.SYS [R2], R5 ;  /* 0x0000000502007386 */ /* 0x020fe8000010e900 */
[----:B------:R-:W-:-:S08]  /*8810*/  IMAD.WIDE R8, R8, R9, c[0x0][0x170] ;  /* 0x00005c0008087625 */ /* 0x000fd000078e0209 */
[----:B------:R-:W-:Y:S04]  /*8820*/  STG.E.64.SYS [R8], R6 ;  /* 0x0000000608007386 */ /* 0x000fe8000010eb00 */
[----:B------:R-:W-:Y:S01]  /*8830*/  STG.E.64.SYS [R8+0x8], R10 ;  /* 0x0000080a08007386 */ /* 0x000fe2000010eb00 */
[----:B------:R-:W-:Y:S05]  /*8840*/  EXIT ;  /* 0x000000000000794d */ /* 0x000fea0003800000 */
.L_x_300:
[----:B------:R-:W-:-:S00]  /*8850*/  BRA `(.L_x_300) ;  /* 0xfffffff000007947 */ /* 0x000fc0000383ffff */
[----:B------:R-:W-:-:S00]  /*8860*/  NOP ;  /* 0x0000000000007918 */ /* 0x000fc00000000000 */
[----:B------:R-:W-:-:S00]  /*8870*/  NOP ;  /* 0x0000000000007918 */ /* 0x000fc00000000000 */
.L_x_301:
